







.version 5.0
.target sm_61
.address_size 64


.global .align 8 .b8 _ZTVSt9basic_iosIcSt11char_traitsIcEE[32];
.global .align 8 .b8 _ZTTSo[8];
.global .align 8 .b8 _ZTVSt15basic_streambufIcSt11char_traitsIcEE[128];
.global .align 8 .b8 _ZTVNSt7__cxx1115basic_stringbufIcSt11char_traitsIcESaIcEEE[128];
.global .align 8 .b8 _ZTTNSt7__cxx1119basic_ostringstreamIcSt11char_traitsIcESaIcEEE[8];
.global .align 8 .b8 _ZTVN10__cxxabiv117__class_type_infoE[8];
.global .align 8 .b8 _ZTVN10__cxxabiv120__si_class_type_infoE[8];
.global .align 8 .b8 _ZTVN3c105ErrorE[40];
.global .align 1 .b8 __T20[38] = {84, 32, 112, 111, 119, 105, 40, 84, 44, 32, 84, 41, 32, 91, 119, 105, 116, 104, 32, 84, 32, 61, 32, 117, 110, 115, 105, 103, 110, 101, 100, 32, 99, 104, 97, 114, 93, 0};
.global .align 1 .b8 __T21[36] = {84, 32, 112, 111, 119, 105, 40, 84, 44, 32, 84, 41, 32, 91, 119, 105, 116, 104, 32, 84, 32, 61, 32, 115, 105, 103, 110, 101, 100, 32, 99, 104, 97, 114, 93, 0};
.global .align 1 .b8 __T22[30] = {84, 32, 112, 111, 119, 105, 40, 84, 44, 32, 84, 41, 32, 91, 119, 105, 116, 104, 32, 84, 32, 61, 32, 115, 104, 111, 114, 116, 93, 0};
.global .align 1 .b8 __T23[28] = {84, 32, 112, 111, 119, 105, 40, 84, 44, 32, 84, 41, 32, 91, 119, 105, 116, 104, 32, 84, 32, 61, 32, 105, 110, 116, 93, 0};
.global .align 1 .b8 __T24[29] = {84, 32, 112, 111, 119, 105, 40, 84, 44, 32, 84, 41, 32, 91, 119, 105, 116, 104, 32, 84, 32, 61, 32, 108, 111, 110, 103, 93, 0};

.visible .entry _Z38SpatialReplicationPadding_updateOutputIN3c104HalfEEv15THCDeviceTensorIT_Li4Ei16DefaultPtrTraitsES5_iiii(
.param .align 8 .b8 _Z38SpatialReplicationPadding_updateOutputIN3c104HalfEEv15THCDeviceTensorIT_Li4Ei16DefaultPtrTraitsES5_iiii_param_0[40],
.param .align 8 .b8 _Z38SpatialReplicationPadding_updateOutputIN3c104HalfEEv15THCDeviceTensorIT_Li4Ei16DefaultPtrTraitsES5_iiii_param_1[40],
.param .u32 _Z38SpatialReplicationPadding_updateOutputIN3c104HalfEEv15THCDeviceTensorIT_Li4Ei16DefaultPtrTraitsES5_iiii_param_2,
.param .u32 _Z38SpatialReplicationPadding_updateOutputIN3c104HalfEEv15THCDeviceTensorIT_Li4Ei16DefaultPtrTraitsES5_iiii_param_3,
.param .u32 _Z38SpatialReplicationPadding_updateOutputIN3c104HalfEEv15THCDeviceTensorIT_Li4Ei16DefaultPtrTraitsES5_iiii_param_4,
.param .u32 _Z38SpatialReplicationPadding_updateOutputIN3c104HalfEEv15THCDeviceTensorIT_Li4Ei16DefaultPtrTraitsES5_iiii_param_5
)
{
.reg .pred %p<2>;
.reg .b16 %rs<2>;
.reg .b32 %r<72>;
.reg .b64 %rd<23>;


ld.param.v2.u32 {%r21, %r22}, [_Z38SpatialReplicationPadding_updateOutputIN3c104HalfEEv15THCDeviceTensorIT_Li4Ei16DefaultPtrTraitsES5_iiii_param_0+32];
ld.param.v2.u32 {%r25, %r26}, [_Z38SpatialReplicationPadding_updateOutputIN3c104HalfEEv15THCDeviceTensorIT_Li4Ei16DefaultPtrTraitsES5_iiii_param_0+16];
ld.param.v2.u32 {%r27, %r28}, [_Z38SpatialReplicationPadding_updateOutputIN3c104HalfEEv15THCDeviceTensorIT_Li4Ei16DefaultPtrTraitsES5_iiii_param_0+8];
ld.param.u64 %rd1, [_Z38SpatialReplicationPadding_updateOutputIN3c104HalfEEv15THCDeviceTensorIT_Li4Ei16DefaultPtrTraitsES5_iiii_param_0];
ld.param.v2.u32 {%r31, %r32}, [_Z38SpatialReplicationPadding_updateOutputIN3c104HalfEEv15THCDeviceTensorIT_Li4Ei16DefaultPtrTraitsES5_iiii_param_1+16];
ld.param.v2.u32 {%r33, %r34}, [_Z38SpatialReplicationPadding_updateOutputIN3c104HalfEEv15THCDeviceTensorIT_Li4Ei16DefaultPtrTraitsES5_iiii_param_1+8];
ld.param.v2.u32 {%r35, %r36}, [_Z38SpatialReplicationPadding_updateOutputIN3c104HalfEEv15THCDeviceTensorIT_Li4Ei16DefaultPtrTraitsES5_iiii_param_1+32];
ld.param.u64 %rd2, [_Z38SpatialReplicationPadding_updateOutputIN3c104HalfEEv15THCDeviceTensorIT_Li4Ei16DefaultPtrTraitsES5_iiii_param_1];
ld.param.u32 %r19, [_Z38SpatialReplicationPadding_updateOutputIN3c104HalfEEv15THCDeviceTensorIT_Li4Ei16DefaultPtrTraitsES5_iiii_param_2];
ld.param.u32 %r20, [_Z38SpatialReplicationPadding_updateOutputIN3c104HalfEEv15THCDeviceTensorIT_Li4Ei16DefaultPtrTraitsES5_iiii_param_4];
mov.u32 %r37, %ntid.x;
mov.u32 %r38, %ctaid.x;
mov.u32 %r39, %tid.x;
mad.lo.s32 %r1, %r37, %r38, %r39;
mul.lo.s32 %r40, %r35, %r36;
setp.ge.s32	%p1, %r1, %r40;
@%p1 bra BB0_2;

mov.u32 %r41, %ctaid.y;
mov.u32 %r42, %ctaid.z;
cvta.to.global.u64 %rd3, %rd2;
cvta.to.global.u64 %rd4, %rd1;
neg.s32 %r43, %r20;
mov.u32 %r44, 0;
max.s32 %r45, %r44, %r43;
neg.s32 %r46, %r19;
max.s32 %r47, %r44, %r46;
rem.s32 %r48, %r1, %r36;
max.s32 %r49, %r20, %r48;
add.s32 %r50, %r22, %r20;
add.s32 %r51, %r50, -1;
min.s32 %r52, %r49, %r51;
max.s32 %r53, %r44, %r20;
sub.s32 %r54, %r45, %r53;
add.s32 %r55, %r54, %r52;
div.s32 %r56, %r1, %r36;
max.s32 %r57, %r19, %r56;
add.s32 %r58, %r21, %r19;
add.s32 %r59, %r58, -1;
min.s32 %r60, %r57, %r59;
max.s32 %r61, %r44, %r19;
sub.s32 %r62, %r47, %r61;
add.s32 %r63, %r62, %r60;
mul.lo.s32 %r64, %r42, %r27;
cvt.s64.s32	%rd5, %r64;
mul.lo.s32 %r65, %r41, %r28;
cvt.s64.s32	%rd6, %r65;
add.s64 %rd7, %rd5, %rd6;
mul.lo.s32 %r66, %r63, %r25;
cvt.s64.s32	%rd8, %r66;
mul.lo.s32 %r67, %r55, %r26;
cvt.s64.s32	%rd9, %r67;
add.s64 %rd10, %rd7, %rd9;
add.s64 %rd11, %rd10, %rd8;
shl.b64 %rd12, %rd11, 1;
add.s64 %rd13, %rd4, %rd12;
ld.global.u16 %rs1, [%rd13];
mul.lo.s32 %r68, %r42, %r33;
cvt.s64.s32	%rd14, %r68;
mul.lo.s32 %r69, %r41, %r34;
cvt.s64.s32	%rd15, %r69;
add.s64 %rd16, %rd14, %rd15;
mul.lo.s32 %r70, %r56, %r31;
cvt.s64.s32	%rd17, %r70;
mul.lo.s32 %r71, %r48, %r32;
cvt.s64.s32	%rd18, %r71;
add.s64 %rd19, %rd16, %rd18;
add.s64 %rd20, %rd19, %rd17;
shl.b64 %rd21, %rd20, 1;
add.s64 %rd22, %rd3, %rd21;
st.global.u16 [%rd22], %rs1;

BB0_2:
ret;
}


.visible .entry _Z41SpatialReplicationPadding_updateGradInputIN3c104HalfEEv15THCDeviceTensorIT_Li4Ei16DefaultPtrTraitsES5_iiii(
.param .align 8 .b8 _Z41SpatialReplicationPadding_updateGradInputIN3c104HalfEEv15THCDeviceTensorIT_Li4Ei16DefaultPtrTraitsES5_iiii_param_0[40],
.param .align 8 .b8 _Z41SpatialReplicationPadding_updateGradInputIN3c104HalfEEv15THCDeviceTensorIT_Li4Ei16DefaultPtrTraitsES5_iiii_param_1[40],
.param .u32 _Z41SpatialReplicationPadding_updateGradInputIN3c104HalfEEv15THCDeviceTensorIT_Li4Ei16DefaultPtrTraitsES5_iiii_param_2,
.param .u32 _Z41SpatialReplicationPadding_updateGradInputIN3c104HalfEEv15THCDeviceTensorIT_Li4Ei16DefaultPtrTraitsES5_iiii_param_3,
.param .u32 _Z41SpatialReplicationPadding_updateGradInputIN3c104HalfEEv15THCDeviceTensorIT_Li4Ei16DefaultPtrTraitsES5_iiii_param_4,
.param .u32 _Z41SpatialReplicationPadding_updateGradInputIN3c104HalfEEv15THCDeviceTensorIT_Li4Ei16DefaultPtrTraitsES5_iiii_param_5
)
{
.reg .pred %p<4>;
.reg .b16 %rs<5>;
.reg .f32 %f<4>;
.reg .b32 %r<85>;
.reg .b64 %rd<26>;


ld.param.v2.u32 {%r24, %r25}, [_Z41SpatialReplicationPadding_updateGradInputIN3c104HalfEEv15THCDeviceTensorIT_Li4Ei16DefaultPtrTraitsES5_iiii_param_0+32];
ld.param.v2.u32 {%r28, %r29}, [_Z41SpatialReplicationPadding_updateGradInputIN3c104HalfEEv15THCDeviceTensorIT_Li4Ei16DefaultPtrTraitsES5_iiii_param_0+16];
ld.param.v2.u32 {%r30, %r31}, [_Z41SpatialReplicationPadding_updateGradInputIN3c104HalfEEv15THCDeviceTensorIT_Li4Ei16DefaultPtrTraitsES5_iiii_param_0+8];
ld.param.u64 %rd3, [_Z41SpatialReplicationPadding_updateGradInputIN3c104HalfEEv15THCDeviceTensorIT_Li4Ei16DefaultPtrTraitsES5_iiii_param_0];
ld.param.v2.u32 {%r34, %r35}, [_Z41SpatialReplicationPadding_updateGradInputIN3c104HalfEEv15THCDeviceTensorIT_Li4Ei16DefaultPtrTraitsES5_iiii_param_1+16];
ld.param.v2.u32 {%r36, %r37}, [_Z41SpatialReplicationPadding_updateGradInputIN3c104HalfEEv15THCDeviceTensorIT_Li4Ei16DefaultPtrTraitsES5_iiii_param_1+8];
ld.param.v2.u32 {%r38, %r39}, [_Z41SpatialReplicationPadding_updateGradInputIN3c104HalfEEv15THCDeviceTensorIT_Li4Ei16DefaultPtrTraitsES5_iiii_param_1+32];
ld.param.u64 %rd4, [_Z41SpatialReplicationPadding_updateGradInputIN3c104HalfEEv15THCDeviceTensorIT_Li4Ei16DefaultPtrTraitsES5_iiii_param_1];
ld.param.u32 %r22, [_Z41SpatialReplicationPadding_updateGradInputIN3c104HalfEEv15THCDeviceTensorIT_Li4Ei16DefaultPtrTraitsES5_iiii_param_2];
ld.param.u32 %r23, [_Z41SpatialReplicationPadding_updateGradInputIN3c104HalfEEv15THCDeviceTensorIT_Li4Ei16DefaultPtrTraitsES5_iiii_param_4];
mov.u32 %r40, %ntid.x;
mov.u32 %r41, %ctaid.x;
mov.u32 %r42, %tid.x;
mad.lo.s32 %r1, %r40, %r41, %r42;
mul.lo.s32 %r43, %r38, %r39;
setp.ge.s32	%p1, %r1, %r43;
@%p1 bra BB1_3;

mov.u32 %r44, %ctaid.y;
mov.u32 %r45, %ctaid.z;
cvta.to.global.u64 %rd5, %rd4;
cvta.to.global.u64 %rd6, %rd3;
neg.s32 %r46, %r23;
mov.u32 %r47, 0;
max.s32 %r48, %r47, %r46;
neg.s32 %r49, %r22;
max.s32 %r50, %r47, %r49;
rem.s32 %r51, %r1, %r39;
max.s32 %r52, %r23, %r51;
add.s32 %r53, %r25, %r23;
add.s32 %r54, %r53, -1;
min.s32 %r55, %r52, %r54;
max.s32 %r56, %r47, %r23;
sub.s32 %r57, %r48, %r56;
add.s32 %r58, %r57, %r55;
div.s32 %r59, %r1, %r39;
max.s32 %r60, %r22, %r59;
add.s32 %r61, %r24, %r22;
add.s32 %r62, %r61, -1;
min.s32 %r63, %r60, %r62;
max.s32 %r64, %r47, %r22;
sub.s32 %r65, %r50, %r64;
add.s32 %r66, %r65, %r63;
mul.lo.s32 %r67, %r45, %r36;
cvt.s64.s32	%rd7, %r67;
mul.lo.s32 %r68, %r44, %r37;
cvt.s64.s32	%rd8, %r68;
add.s64 %rd9, %rd7, %rd8;
mul.lo.s32 %r69, %r59, %r34;
cvt.s64.s32	%rd10, %r69;
mul.lo.s32 %r70, %r51, %r35;
cvt.s64.s32	%rd11, %r70;
add.s64 %rd12, %rd9, %rd11;
add.s64 %rd13, %rd12, %rd10;
shl.b64 %rd14, %rd13, 1;
add.s64 %rd15, %rd5, %rd14;
ld.global.u16 %rs1, [%rd15];
mul.lo.s32 %r71, %r45, %r30;
cvt.s64.s32	%rd16, %r71;
mul.lo.s32 %r72, %r44, %r31;
cvt.s64.s32	%rd17, %r72;
add.s64 %rd18, %rd16, %rd17;
mul.lo.s32 %r73, %r66, %r28;
cvt.s64.s32	%rd19, %r73;
mul.lo.s32 %r74, %r58, %r29;
cvt.s64.s32	%rd20, %r74;
add.s64 %rd21, %rd18, %rd20;
add.s64 %rd22, %rd21, %rd19;
shl.b64 %rd23, %rd22, 1;
add.s64 %rd24, %rd6, %rd23;
add.s64 %rd25, %rd3, %rd23;
and.b64 %rd1, %rd25, 2;
sub.s64 %rd2, %rd24, %rd1;
ld.global.u32 %r84, [%rd2];

BB1_2:
mov.u32 %r4, %r84;
shr.u32 %r75, %r4, 16;
setp.eq.s64	%p2, %rd1, 0;
selp.b32	%r76, %r4, %r75, %p2;
cvt.u16.u32	%rs2, %r76;

	{ cvt.f32.f16 %f1, %rs2;}


	
	{ cvt.f32.f16 %f2, %rs1;}


	add.f32 %f3, %f1, %f2;

	{ cvt.rn.f16.f32 %rs4, %f3;}


	cvt.u32.u16	%r77, %rs4;
shl.b32 %r78, %r77, 16;
and.b32 %r79, %r4, 65535;
or.b32 %r80, %r78, %r79;
and.b32 %r81, %r4, -65536;
or.b32 %r82, %r77, %r81;
selp.b32	%r83, %r82, %r80, %p2;
atom.global.cas.b32 %r84, [%rd2], %r4, %r83;
setp.ne.s32	%p3, %r4, %r84;
@%p3 bra BB1_2;

BB1_3:
ret;
}


.visible .entry _Z38SpatialReplicationPadding_updateOutputIfEv15THCDeviceTensorIT_Li4Ei16DefaultPtrTraitsES3_iiii(
.param .align 8 .b8 _Z38SpatialReplicationPadding_updateOutputIfEv15THCDeviceTensorIT_Li4Ei16DefaultPtrTraitsES3_iiii_param_0[40],
.param .align 8 .b8 _Z38SpatialReplicationPadding_updateOutputIfEv15THCDeviceTensorIT_Li4Ei16DefaultPtrTraitsES3_iiii_param_1[40],
.param .u32 _Z38SpatialReplicationPadding_updateOutputIfEv15THCDeviceTensorIT_Li4Ei16DefaultPtrTraitsES3_iiii_param_2,
.param .u32 _Z38SpatialReplicationPadding_updateOutputIfEv15THCDeviceTensorIT_Li4Ei16DefaultPtrTraitsES3_iiii_param_3,
.param .u32 _Z38SpatialReplicationPadding_updateOutputIfEv15THCDeviceTensorIT_Li4Ei16DefaultPtrTraitsES3_iiii_param_4,
.param .u32 _Z38SpatialReplicationPadding_updateOutputIfEv15THCDeviceTensorIT_Li4Ei16DefaultPtrTraitsES3_iiii_param_5
)
{
.reg .pred %p<2>;
.reg .f32 %f<2>;
.reg .b32 %r<72>;
.reg .b64 %rd<23>;


ld.param.v2.u32 {%r21, %r22}, [_Z38SpatialReplicationPadding_updateOutputIfEv15THCDeviceTensorIT_Li4Ei16DefaultPtrTraitsES3_iiii_param_0+32];
ld.param.v2.u32 {%r25, %r26}, [_Z38SpatialReplicationPadding_updateOutputIfEv15THCDeviceTensorIT_Li4Ei16DefaultPtrTraitsES3_iiii_param_0+16];
ld.param.v2.u32 {%r27, %r28}, [_Z38SpatialReplicationPadding_updateOutputIfEv15THCDeviceTensorIT_Li4Ei16DefaultPtrTraitsES3_iiii_param_0+8];
ld.param.u64 %rd1, [_Z38SpatialReplicationPadding_updateOutputIfEv15THCDeviceTensorIT_Li4Ei16DefaultPtrTraitsES3_iiii_param_0];
ld.param.v2.u32 {%r31, %r32}, [_Z38SpatialReplicationPadding_updateOutputIfEv15THCDeviceTensorIT_Li4Ei16DefaultPtrTraitsES3_iiii_param_1+16];
ld.param.v2.u32 {%r33, %r34}, [_Z38SpatialReplicationPadding_updateOutputIfEv15THCDeviceTensorIT_Li4Ei16DefaultPtrTraitsES3_iiii_param_1+8];
ld.param.v2.u32 {%r35, %r36}, [_Z38SpatialReplicationPadding_updateOutputIfEv15THCDeviceTensorIT_Li4Ei16DefaultPtrTraitsES3_iiii_param_1+32];
ld.param.u64 %rd2, [_Z38SpatialReplicationPadding_updateOutputIfEv15THCDeviceTensorIT_Li4Ei16DefaultPtrTraitsES3_iiii_param_1];
ld.param.u32 %r19, [_Z38SpatialReplicationPadding_updateOutputIfEv15THCDeviceTensorIT_Li4Ei16DefaultPtrTraitsES3_iiii_param_2];
ld.param.u32 %r20, [_Z38SpatialReplicationPadding_updateOutputIfEv15THCDeviceTensorIT_Li4Ei16DefaultPtrTraitsES3_iiii_param_4];
mov.u32 %r37, %ntid.x;
mov.u32 %r38, %ctaid.x;
mov.u32 %r39, %tid.x;
mad.lo.s32 %r1, %r37, %r38, %r39;
mul.lo.s32 %r40, %r35, %r36;
setp.ge.s32	%p1, %r1, %r40;
@%p1 bra BB2_2;

mov.u32 %r41, %ctaid.y;
mov.u32 %r42, %ctaid.z;
cvta.to.global.u64 %rd3, %rd2;
cvta.to.global.u64 %rd4, %rd1;
neg.s32 %r43, %r20;
mov.u32 %r44, 0;
max.s32 %r45, %r44, %r43;
neg.s32 %r46, %r19;
max.s32 %r47, %r44, %r46;
rem.s32 %r48, %r1, %r36;
max.s32 %r49, %r20, %r48;
add.s32 %r50, %r22, %r20;
add.s32 %r51, %r50, -1;
min.s32 %r52, %r49, %r51;
max.s32 %r53, %r44, %r20;
sub.s32 %r54, %r45, %r53;
add.s32 %r55, %r54, %r52;
div.s32 %r56, %r1, %r36;
max.s32 %r57, %r19, %r56;
add.s32 %r58, %r21, %r19;
add.s32 %r59, %r58, -1;
min.s32 %r60, %r57, %r59;
max.s32 %r61, %r44, %r19;
sub.s32 %r62, %r47, %r61;
add.s32 %r63, %r62, %r60;
mul.lo.s32 %r64, %r42, %r27;
cvt.s64.s32	%rd5, %r64;
mul.lo.s32 %r65, %r41, %r28;
cvt.s64.s32	%rd6, %r65;
add.s64 %rd7, %rd5, %rd6;
mul.lo.s32 %r66, %r63, %r25;
cvt.s64.s32	%rd8, %r66;
mul.lo.s32 %r67, %r55, %r26;
cvt.s64.s32	%rd9, %r67;
add.s64 %rd10, %rd7, %rd9;
add.s64 %rd11, %rd10, %rd8;
shl.b64 %rd12, %rd11, 2;
add.s64 %rd13, %rd4, %rd12;
ld.global.f32 %f1, [%rd13];
mul.lo.s32 %r68, %r42, %r33;
cvt.s64.s32	%rd14, %r68;
mul.lo.s32 %r69, %r41, %r34;
cvt.s64.s32	%rd15, %r69;
add.s64 %rd16, %rd14, %rd15;
mul.lo.s32 %r70, %r56, %r31;
cvt.s64.s32	%rd17, %r70;
mul.lo.s32 %r71, %r48, %r32;
cvt.s64.s32	%rd18, %r71;
add.s64 %rd19, %rd16, %rd18;
add.s64 %rd20, %rd19, %rd17;
shl.b64 %rd21, %rd20, 2;
add.s64 %rd22, %rd3, %rd21;
st.global.f32 [%rd22], %f1;

BB2_2:
ret;
}


.visible .entry _Z41SpatialReplicationPadding_updateGradInputIfEv15THCDeviceTensorIT_Li4Ei16DefaultPtrTraitsES3_iiii(
.param .align 8 .b8 _Z41SpatialReplicationPadding_updateGradInputIfEv15THCDeviceTensorIT_Li4Ei16DefaultPtrTraitsES3_iiii_param_0[40],
.param .align 8 .b8 _Z41SpatialReplicationPadding_updateGradInputIfEv15THCDeviceTensorIT_Li4Ei16DefaultPtrTraitsES3_iiii_param_1[40],
.param .u32 _Z41SpatialReplicationPadding_updateGradInputIfEv15THCDeviceTensorIT_Li4Ei16DefaultPtrTraitsES3_iiii_param_2,
.param .u32 _Z41SpatialReplicationPadding_updateGradInputIfEv15THCDeviceTensorIT_Li4Ei16DefaultPtrTraitsES3_iiii_param_3,
.param .u32 _Z41SpatialReplicationPadding_updateGradInputIfEv15THCDeviceTensorIT_Li4Ei16DefaultPtrTraitsES3_iiii_param_4,
.param .u32 _Z41SpatialReplicationPadding_updateGradInputIfEv15THCDeviceTensorIT_Li4Ei16DefaultPtrTraitsES3_iiii_param_5
)
{
.reg .pred %p<2>;
.reg .f32 %f<3>;
.reg .b32 %r<72>;
.reg .b64 %rd<23>;


ld.param.v2.u32 {%r21, %r22}, [_Z41SpatialReplicationPadding_updateGradInputIfEv15THCDeviceTensorIT_Li4Ei16DefaultPtrTraitsES3_iiii_param_0+32];
ld.param.v2.u32 {%r25, %r26}, [_Z41SpatialReplicationPadding_updateGradInputIfEv15THCDeviceTensorIT_Li4Ei16DefaultPtrTraitsES3_iiii_param_0+16];
ld.param.v2.u32 {%r27, %r28}, [_Z41SpatialReplicationPadding_updateGradInputIfEv15THCDeviceTensorIT_Li4Ei16DefaultPtrTraitsES3_iiii_param_0+8];
ld.param.u64 %rd1, [_Z41SpatialReplicationPadding_updateGradInputIfEv15THCDeviceTensorIT_Li4Ei16DefaultPtrTraitsES3_iiii_param_0];
ld.param.v2.u32 {%r31, %r32}, [_Z41SpatialReplicationPadding_updateGradInputIfEv15THCDeviceTensorIT_Li4Ei16DefaultPtrTraitsES3_iiii_param_1+16];
ld.param.v2.u32 {%r33, %r34}, [_Z41SpatialReplicationPadding_updateGradInputIfEv15THCDeviceTensorIT_Li4Ei16DefaultPtrTraitsES3_iiii_param_1+8];
ld.param.v2.u32 {%r35, %r36}, [_Z41SpatialReplicationPadding_updateGradInputIfEv15THCDeviceTensorIT_Li4Ei16DefaultPtrTraitsES3_iiii_param_1+32];
ld.param.u64 %rd2, [_Z41SpatialReplicationPadding_updateGradInputIfEv15THCDeviceTensorIT_Li4Ei16DefaultPtrTraitsES3_iiii_param_1];
ld.param.u32 %r19, [_Z41SpatialReplicationPadding_updateGradInputIfEv15THCDeviceTensorIT_Li4Ei16DefaultPtrTraitsES3_iiii_param_2];
ld.param.u32 %r20, [_Z41SpatialReplicationPadding_updateGradInputIfEv15THCDeviceTensorIT_Li4Ei16DefaultPtrTraitsES3_iiii_param_4];
mov.u32 %r37, %ntid.x;
mov.u32 %r38, %ctaid.x;
mov.u32 %r39, %tid.x;
mad.lo.s32 %r1, %r37, %r38, %r39;
mul.lo.s32 %r40, %r35, %r36;
setp.ge.s32	%p1, %r1, %r40;
@%p1 bra BB3_2;

mov.u32 %r41, %ctaid.y;
mov.u32 %r42, %ctaid.z;
cvta.to.global.u64 %rd3, %rd2;
cvta.to.global.u64 %rd4, %rd1;
neg.s32 %r43, %r20;
mov.u32 %r44, 0;
max.s32 %r45, %r44, %r43;
neg.s32 %r46, %r19;
max.s32 %r47, %r44, %r46;
rem.s32 %r48, %r1, %r36;
max.s32 %r49, %r20, %r48;
add.s32 %r50, %r22, %r20;
add.s32 %r51, %r50, -1;
min.s32 %r52, %r49, %r51;
max.s32 %r53, %r44, %r20;
sub.s32 %r54, %r45, %r53;
add.s32 %r55, %r54, %r52;
div.s32 %r56, %r1, %r36;
max.s32 %r57, %r19, %r56;
add.s32 %r58, %r21, %r19;
add.s32 %r59, %r58, -1;
min.s32 %r60, %r57, %r59;
max.s32 %r61, %r44, %r19;
sub.s32 %r62, %r47, %r61;
add.s32 %r63, %r62, %r60;
mul.lo.s32 %r64, %r42, %r33;
cvt.s64.s32	%rd5, %r64;
mul.lo.s32 %r65, %r41, %r34;
cvt.s64.s32	%rd6, %r65;
add.s64 %rd7, %rd5, %rd6;
mul.lo.s32 %r66, %r56, %r31;
cvt.s64.s32	%rd8, %r66;
mul.lo.s32 %r67, %r48, %r32;
cvt.s64.s32	%rd9, %r67;
add.s64 %rd10, %rd7, %rd9;
add.s64 %rd11, %rd10, %rd8;
shl.b64 %rd12, %rd11, 2;
add.s64 %rd13, %rd3, %rd12;
ld.global.f32 %f1, [%rd13];
mul.lo.s32 %r68, %r42, %r27;
cvt.s64.s32	%rd14, %r68;
mul.lo.s32 %r69, %r41, %r28;
cvt.s64.s32	%rd15, %r69;
add.s64 %rd16, %rd14, %rd15;
mul.lo.s32 %r70, %r63, %r25;
cvt.s64.s32	%rd17, %r70;
mul.lo.s32 %r71, %r55, %r26;
cvt.s64.s32	%rd18, %r71;
add.s64 %rd19, %rd16, %rd18;
add.s64 %rd20, %rd19, %rd17;
shl.b64 %rd21, %rd20, 2;
add.s64 %rd22, %rd4, %rd21;
atom.global.add.f32 %f2, [%rd22], %f1;

BB3_2:
ret;
}


.visible .entry _Z38SpatialReplicationPadding_updateOutputIdEv15THCDeviceTensorIT_Li4Ei16DefaultPtrTraitsES3_iiii(
.param .align 8 .b8 _Z38SpatialReplicationPadding_updateOutputIdEv15THCDeviceTensorIT_Li4Ei16DefaultPtrTraitsES3_iiii_param_0[40],
.param .align 8 .b8 _Z38SpatialReplicationPadding_updateOutputIdEv15THCDeviceTensorIT_Li4Ei16DefaultPtrTraitsES3_iiii_param_1[40],
.param .u32 _Z38SpatialReplicationPadding_updateOutputIdEv15THCDeviceTensorIT_Li4Ei16DefaultPtrTraitsES3_iiii_param_2,
.param .u32 _Z38SpatialReplicationPadding_updateOutputIdEv15THCDeviceTensorIT_Li4Ei16DefaultPtrTraitsES3_iiii_param_3,
.param .u32 _Z38SpatialReplicationPadding_updateOutputIdEv15THCDeviceTensorIT_Li4Ei16DefaultPtrTraitsES3_iiii_param_4,
.param .u32 _Z38SpatialReplicationPadding_updateOutputIdEv15THCDeviceTensorIT_Li4Ei16DefaultPtrTraitsES3_iiii_param_5
)
{
.reg .pred %p<2>;
.reg .b32 %r<72>;
.reg .f64 %fd<2>;
.reg .b64 %rd<23>;


ld.param.v2.u32 {%r21, %r22}, [_Z38SpatialReplicationPadding_updateOutputIdEv15THCDeviceTensorIT_Li4Ei16DefaultPtrTraitsES3_iiii_param_0+32];
ld.param.v2.u32 {%r25, %r26}, [_Z38SpatialReplicationPadding_updateOutputIdEv15THCDeviceTensorIT_Li4Ei16DefaultPtrTraitsES3_iiii_param_0+16];
ld.param.v2.u32 {%r27, %r28}, [_Z38SpatialReplicationPadding_updateOutputIdEv15THCDeviceTensorIT_Li4Ei16DefaultPtrTraitsES3_iiii_param_0+8];
ld.param.u64 %rd1, [_Z38SpatialReplicationPadding_updateOutputIdEv15THCDeviceTensorIT_Li4Ei16DefaultPtrTraitsES3_iiii_param_0];
ld.param.v2.u32 {%r31, %r32}, [_Z38SpatialReplicationPadding_updateOutputIdEv15THCDeviceTensorIT_Li4Ei16DefaultPtrTraitsES3_iiii_param_1+16];
ld.param.v2.u32 {%r33, %r34}, [_Z38SpatialReplicationPadding_updateOutputIdEv15THCDeviceTensorIT_Li4Ei16DefaultPtrTraitsES3_iiii_param_1+8];
ld.param.v2.u32 {%r35, %r36}, [_Z38SpatialReplicationPadding_updateOutputIdEv15THCDeviceTensorIT_Li4Ei16DefaultPtrTraitsES3_iiii_param_1+32];
ld.param.u64 %rd2, [_Z38SpatialReplicationPadding_updateOutputIdEv15THCDeviceTensorIT_Li4Ei16DefaultPtrTraitsES3_iiii_param_1];
ld.param.u32 %r19, [_Z38SpatialReplicationPadding_updateOutputIdEv15THCDeviceTensorIT_Li4Ei16DefaultPtrTraitsES3_iiii_param_2];
ld.param.u32 %r20, [_Z38SpatialReplicationPadding_updateOutputIdEv15THCDeviceTensorIT_Li4Ei16DefaultPtrTraitsES3_iiii_param_4];
mov.u32 %r37, %ntid.x;
mov.u32 %r38, %ctaid.x;
mov.u32 %r39, %tid.x;
mad.lo.s32 %r1, %r37, %r38, %r39;
mul.lo.s32 %r40, %r35, %r36;
setp.ge.s32	%p1, %r1, %r40;
@%p1 bra BB4_2;

mov.u32 %r41, %ctaid.y;
mov.u32 %r42, %ctaid.z;
cvta.to.global.u64 %rd3, %rd2;
cvta.to.global.u64 %rd4, %rd1;
neg.s32 %r43, %r20;
mov.u32 %r44, 0;
max.s32 %r45, %r44, %r43;
neg.s32 %r46, %r19;
max.s32 %r47, %r44, %r46;
rem.s32 %r48, %r1, %r36;
max.s32 %r49, %r20, %r48;
add.s32 %r50, %r22, %r20;
add.s32 %r51, %r50, -1;
min.s32 %r52, %r49, %r51;
max.s32 %r53, %r44, %r20;
sub.s32 %r54, %r45, %r53;
add.s32 %r55, %r54, %r52;
div.s32 %r56, %r1, %r36;
max.s32 %r57, %r19, %r56;
add.s32 %r58, %r21, %r19;
add.s32 %r59, %r58, -1;
min.s32 %r60, %r57, %r59;
max.s32 %r61, %r44, %r19;
sub.s32 %r62, %r47, %r61;
add.s32 %r63, %r62, %r60;
mul.lo.s32 %r64, %r42, %r27;
cvt.s64.s32	%rd5, %r64;
mul.lo.s32 %r65, %r41, %r28;
cvt.s64.s32	%rd6, %r65;
add.s64 %rd7, %rd5, %rd6;
mul.lo.s32 %r66, %r63, %r25;
cvt.s64.s32	%rd8, %r66;
mul.lo.s32 %r67, %r55, %r26;
cvt.s64.s32	%rd9, %r67;
add.s64 %rd10, %rd7, %rd9;
add.s64 %rd11, %rd10, %rd8;
shl.b64 %rd12, %rd11, 3;
add.s64 %rd13, %rd4, %rd12;
ld.global.f64 %fd1, [%rd13];
mul.lo.s32 %r68, %r42, %r33;
cvt.s64.s32	%rd14, %r68;
mul.lo.s32 %r69, %r41, %r34;
cvt.s64.s32	%rd15, %r69;
add.s64 %rd16, %rd14, %rd15;
mul.lo.s32 %r70, %r56, %r31;
cvt.s64.s32	%rd17, %r70;
mul.lo.s32 %r71, %r48, %r32;
cvt.s64.s32	%rd18, %r71;
add.s64 %rd19, %rd16, %rd18;
add.s64 %rd20, %rd19, %rd17;
shl.b64 %rd21, %rd20, 3;
add.s64 %rd22, %rd3, %rd21;
st.global.f64 [%rd22], %fd1;

BB4_2:
ret;
}


.visible .entry _Z41SpatialReplicationPadding_updateGradInputIdEv15THCDeviceTensorIT_Li4Ei16DefaultPtrTraitsES3_iiii(
.param .align 8 .b8 _Z41SpatialReplicationPadding_updateGradInputIdEv15THCDeviceTensorIT_Li4Ei16DefaultPtrTraitsES3_iiii_param_0[40],
.param .align 8 .b8 _Z41SpatialReplicationPadding_updateGradInputIdEv15THCDeviceTensorIT_Li4Ei16DefaultPtrTraitsES3_iiii_param_1[40],
.param .u32 _Z41SpatialReplicationPadding_updateGradInputIdEv15THCDeviceTensorIT_Li4Ei16DefaultPtrTraitsES3_iiii_param_2,
.param .u32 _Z41SpatialReplicationPadding_updateGradInputIdEv15THCDeviceTensorIT_Li4Ei16DefaultPtrTraitsES3_iiii_param_3,
.param .u32 _Z41SpatialReplicationPadding_updateGradInputIdEv15THCDeviceTensorIT_Li4Ei16DefaultPtrTraitsES3_iiii_param_4,
.param .u32 _Z41SpatialReplicationPadding_updateGradInputIdEv15THCDeviceTensorIT_Li4Ei16DefaultPtrTraitsES3_iiii_param_5
)
{
.reg .pred %p<2>;
.reg .b32 %r<72>;
.reg .f64 %fd<3>;
.reg .b64 %rd<23>;


ld.param.v2.u32 {%r21, %r22}, [_Z41SpatialReplicationPadding_updateGradInputIdEv15THCDeviceTensorIT_Li4Ei16DefaultPtrTraitsES3_iiii_param_0+32];
ld.param.v2.u32 {%r25, %r26}, [_Z41SpatialReplicationPadding_updateGradInputIdEv15THCDeviceTensorIT_Li4Ei16DefaultPtrTraitsES3_iiii_param_0+16];
ld.param.v2.u32 {%r27, %r28}, [_Z41SpatialReplicationPadding_updateGradInputIdEv15THCDeviceTensorIT_Li4Ei16DefaultPtrTraitsES3_iiii_param_0+8];
ld.param.u64 %rd1, [_Z41SpatialReplicationPadding_updateGradInputIdEv15THCDeviceTensorIT_Li4Ei16DefaultPtrTraitsES3_iiii_param_0];
ld.param.v2.u32 {%r31, %r32}, [_Z41SpatialReplicationPadding_updateGradInputIdEv15THCDeviceTensorIT_Li4Ei16DefaultPtrTraitsES3_iiii_param_1+16];
ld.param.v2.u32 {%r33, %r34}, [_Z41SpatialReplicationPadding_updateGradInputIdEv15THCDeviceTensorIT_Li4Ei16DefaultPtrTraitsES3_iiii_param_1+8];
ld.param.v2.u32 {%r35, %r36}, [_Z41SpatialReplicationPadding_updateGradInputIdEv15THCDeviceTensorIT_Li4Ei16DefaultPtrTraitsES3_iiii_param_1+32];
ld.param.u64 %rd2, [_Z41SpatialReplicationPadding_updateGradInputIdEv15THCDeviceTensorIT_Li4Ei16DefaultPtrTraitsES3_iiii_param_1];
ld.param.u32 %r19, [_Z41SpatialReplicationPadding_updateGradInputIdEv15THCDeviceTensorIT_Li4Ei16DefaultPtrTraitsES3_iiii_param_2];
ld.param.u32 %r20, [_Z41SpatialReplicationPadding_updateGradInputIdEv15THCDeviceTensorIT_Li4Ei16DefaultPtrTraitsES3_iiii_param_4];
mov.u32 %r37, %ntid.x;
mov.u32 %r38, %ctaid.x;
mov.u32 %r39, %tid.x;
mad.lo.s32 %r1, %r37, %r38, %r39;
mul.lo.s32 %r40, %r35, %r36;
setp.ge.s32	%p1, %r1, %r40;
@%p1 bra BB5_2;

mov.u32 %r41, %ctaid.y;
mov.u32 %r42, %ctaid.z;
cvta.to.global.u64 %rd3, %rd2;
cvta.to.global.u64 %rd4, %rd1;
neg.s32 %r43, %r20;
mov.u32 %r44, 0;
max.s32 %r45, %r44, %r43;
neg.s32 %r46, %r19;
max.s32 %r47, %r44, %r46;
rem.s32 %r48, %r1, %r36;
max.s32 %r49, %r20, %r48;
add.s32 %r50, %r22, %r20;
add.s32 %r51, %r50, -1;
min.s32 %r52, %r49, %r51;
max.s32 %r53, %r44, %r20;
sub.s32 %r54, %r45, %r53;
add.s32 %r55, %r54, %r52;
div.s32 %r56, %r1, %r36;
max.s32 %r57, %r19, %r56;
add.s32 %r58, %r21, %r19;
add.s32 %r59, %r58, -1;
min.s32 %r60, %r57, %r59;
max.s32 %r61, %r44, %r19;
sub.s32 %r62, %r47, %r61;
add.s32 %r63, %r62, %r60;
mul.lo.s32 %r64, %r42, %r33;
cvt.s64.s32	%rd5, %r64;
mul.lo.s32 %r65, %r41, %r34;
cvt.s64.s32	%rd6, %r65;
add.s64 %rd7, %rd5, %rd6;
mul.lo.s32 %r66, %r56, %r31;
cvt.s64.s32	%rd8, %r66;
mul.lo.s32 %r67, %r48, %r32;
cvt.s64.s32	%rd9, %r67;
add.s64 %rd10, %rd7, %rd9;
add.s64 %rd11, %rd10, %rd8;
shl.b64 %rd12, %rd11, 3;
add.s64 %rd13, %rd3, %rd12;
ld.global.f64 %fd1, [%rd13];
mul.lo.s32 %r68, %r42, %r27;
cvt.s64.s32	%rd14, %r68;
mul.lo.s32 %r69, %r41, %r28;
cvt.s64.s32	%rd15, %r69;
add.s64 %rd16, %rd14, %rd15;
mul.lo.s32 %r70, %r63, %r25;
cvt.s64.s32	%rd17, %r70;
mul.lo.s32 %r71, %r55, %r26;
cvt.s64.s32	%rd18, %r71;
add.s64 %rd19, %rd16, %rd18;
add.s64 %rd20, %rd19, %rd17;
shl.b64 %rd21, %rd20, 3;
add.s64 %rd22, %rd4, %rd21;
atom.global.add.f64 %fd2, [%rd22], %fd1;

BB5_2:
ret;
}




// ===== COMPILED SASS (sm_100) =====

	.target	sm_100

	.elftype	@"ET_EXEC"


//--------------------- .note.nv.tkinfo           --------------------------
	.section	.note.nv.tkinfo,"",@"SHT_NOTE"
	.sectionflags	@"SHF_NOTE_NV_TKINFO"
	.tkinfo
        /*0018*/ 	.word	0x00000002
        /*0030*/ 	.string	""
        /*0030*/ 	.string	"ptxas"
        /*0030*/ 	.string	"Cuda compilation tools, release 13.0, V13.0.88"
        /*0030*/ 	.string	"Build cuda_13.0.r13.0/compiler.36424714_0"
        /*0030*/ 	.string	"-arch sm_100 "



//--------------------- .note.nv.cuinfo           --------------------------
	.section	.note.nv.cuinfo,"",@"SHT_NOTE"
	.sectionflags	@"SHF_NOTE_NV_CUINFO"
        /*0018*/ 	.short	0x0002
        /*001a*/ 	.short	0x003d
        /*001c*/ 	.short	0x0082
	.zero		2


//--------------------- .nv.info                  --------------------------
	.section	.nv.info,"",@"SHT_CUDA_INFO"
	.align	4


	//----- nvinfo : EIATTR_REGCOUNT
	.align		4
        /*0000*/ 	.byte	0x04, 0x2f
        /*0002*/ 	.short	(.L_14 - .L_13)
	.align		4
.L_13:
        /*0004*/ 	.word	index@(_Z38SpatialReplicationPadding_updateOutputIN3c104HalfEEv15THCDeviceTensorIT_Li4Ei16DefaultPtrTraitsES5_iiii)
        /*0008*/ 	.word	0x0000000e


	//----- nvinfo : EIATTR_FRAME_SIZE
	.align		4
.L_14:
        /*000c*/ 	.byte	0x04, 0x11
        /*000e*/ 	.short	(.L_16 - .L_15)
	.align		4
.L_15:
        /*0010*/ 	.word	index@(_Z38SpatialReplicationPadding_updateOutputIN3c104HalfEEv15THCDeviceTensorIT_Li4Ei16DefaultPtrTraitsES5_iiii)
        /*0014*/ 	.word	0x00000000


	//----- nvinfo : EIATTR_REGCOUNT
	.align		4
.L_16:
        /*0018*/ 	.byte	0x04, 0x2f
        /*001a*/ 	.short	(.L_18 - .L_17)
	.align		4
.L_17:
        /*001c*/ 	.word	index@(_Z41SpatialReplicationPadding_updateGradInputIN3c104HalfEEv15THCDeviceTensorIT_Li4Ei16DefaultPtrTraitsES5_iiii)
        /*0020*/ 	.word	0x00000012


	//----- nvinfo : EIATTR_FRAME_SIZE
	.align		4
.L_18:
        /*0024*/ 	.byte	0x04, 0x11
        /*0026*/ 	.short	(.L_20 - .L_19)
	.align		4
.L_19:
        /*0028*/ 	.word	index@(_Z41SpatialReplicationPadding_updateGradInputIN3c104HalfEEv15THCDeviceTensorIT_Li4Ei16DefaultPtrTraitsES5_iiii)
        /*002c*/ 	.word	0x00000000


	//----- nvinfo : EIATTR_REGCOUNT
	.align		4
.L_20:
        /*0030*/ 	.byte	0x04, 0x2f
        /*0032*/ 	.short	(.L_22 - .L_21)
	.align		4
.L_21:
        /*0034*/ 	.word	index@(_Z38SpatialReplicationPadding_updateOutputIfEv15THCDeviceTensorIT_Li4Ei16DefaultPtrTraitsES3_iiii)
        /*0038*/ 	.word	0x0000000e


	//----- nvinfo : EIATTR_FRAME_SIZE
	.align		4
.L_22:
        /*003c*/ 	.byte	0x04, 0x11
        /*003e*/ 	.short	(.L_24 - .L_23)
	.align		4
.L_23:
        /*0040*/ 	.word	index@(_Z38SpatialReplicationPadding_updateOutputIfEv15THCDeviceTensorIT_Li4Ei16DefaultPtrTraitsES3_iiii)
        /*0044*/ 	.word	0x00000000


	//----- nvinfo : EIATTR_REGCOUNT
	.align		4
.L_24:
        /*0048*/ 	.byte	0x04, 0x2f
        /*004a*/ 	.short	(.L_26 - .L_25)
	.align		4
.L_25:
        /*004c*/ 	.word	index@(_Z41SpatialReplicationPadding_updateGradInputIfEv15THCDeviceTensorIT_Li4Ei16DefaultPtrTraitsES3_iiii)
        /*0050*/ 	.word	0x0000000d


	//----- nvinfo : EIATTR_FRAME_SIZE
	.align		4
.L_26:
        /*0054*/ 	.byte	0x04, 0x11
        /*0056*/ 	.short	(.L_28 - .L_27)
	.align		4
.L_27:
        /*0058*/ 	.word	index@(_Z41SpatialReplicationPadding_updateGradInputIfEv15THCDeviceTensorIT_Li4Ei16DefaultPtrTraitsES3_iiii)
        /*005c*/ 	.word	0x00000000


	//----- nvinfo : EIATTR_REGCOUNT
	.align		4
.L_28:
        /*0060*/ 	.byte	0x04, 0x2f
        /*0062*/ 	.short	(.L_30 - .L_29)
	.align		4
.L_29:
        /*0064*/ 	.word	index@(_Z38SpatialReplicationPadding_updateOutputIdEv15THCDeviceTensorIT_Li4Ei16DefaultPtrTraitsES3_iiii)
        /*0068*/ 	.word	0x0000000e


	//----- nvinfo : EIATTR_FRAME_SIZE
	.align		4
.L_30:
        /*006c*/ 	.byte	0x04, 0x11
        /*006e*/ 	.short	(.L_32 - .L_31)
	.align		4
.L_31:
        /*0070*/ 	.word	index@(_Z38SpatialReplicationPadding_updateOutputIdEv15THCDeviceTensorIT_Li4Ei16DefaultPtrTraitsES3_iiii)
        /*0074*/ 	.word	0x00000000


	//----- nvinfo : EIATTR_REGCOUNT
	.align		4
.L_32:
        /*0078*/ 	.byte	0x04, 0x2f
        /*007a*/ 	.short	(.L_34 - .L_33)
	.align		4
.L_33:
        /*007c*/ 	.word	index@(_Z41SpatialReplicationPadding_updateGradInputIdEv15THCDeviceTensorIT_Li4Ei16DefaultPtrTraitsES3_iiii)
        /*0080*/ 	.word	0x0000000e


	//----- nvinfo : EIATTR_FRAME_SIZE
	.align		4
.L_34:
        /*0084*/ 	.byte	0x04, 0x11
        /*0086*/ 	.short	(.L_36 - .L_35)
	.align		4
.L_35:
        /*0088*/ 	.word	index@(_Z41SpatialReplicationPadding_updateGradInputIdEv15THCDeviceTensorIT_Li4Ei16DefaultPtrTraitsES3_iiii)
        /*008c*/ 	.word	0x00000000


	//----- nvinfo : EIATTR_MIN_STACK_SIZE
	.align		4
.L_36:
        /*0090*/ 	.byte	0x04, 0x12
        /*0092*/ 	.short	(.L_38 - .L_37)
	.align		4
.L_37:
        /*0094*/ 	.word	index@(_Z41SpatialReplicationPadding_updateGradInputIdEv15THCDeviceTensorIT_Li4Ei16DefaultPtrTraitsES3_iiii)
        /*0098*/ 	.word	0x00000000


	//----- nvinfo : EIATTR_MIN_STACK_SIZE
	.align		4
.L_38:
        /*009c*/ 	.byte	0x04, 0x12
        /*009e*/ 	.short	(.L_40 - .L_39)
	.align		4
.L_39:
        /*00a0*/ 	.word	index@(_Z38SpatialReplicationPadding_updateOutputIdEv15THCDeviceTensorIT_Li4Ei16DefaultPtrTraitsES3_iiii)
        /*00a4*/ 	.word	0x00000000


	//----- nvinfo : EIATTR_MIN_STACK_SIZE
	.align		4
.L_40:
        /*00a8*/ 	.byte	0x04, 0x12
        /*00aa*/ 	.short	(.L_42 - .L_41)
	.align		4
.L_41:
        /*00ac*/ 	.word	index@(_Z41SpatialReplicationPadding_updateGradInputIfEv15THCDeviceTensorIT_Li4Ei16DefaultPtrTraitsES3_iiii)
        /*00b0*/ 	.word	0x00000000


	//----- nvinfo : EIATTR_MIN_STACK_SIZE
	.align		4
.L_42:
        /*00b4*/ 	.byte	0x04, 0x12
        /*00b6*/ 	.short	(.L_44 - .L_43)
	.align		4
.L_43:
        /*00b8*/ 	.word	index@(_Z38SpatialReplicationPadding_updateOutputIfEv15THCDeviceTensorIT_Li4Ei16DefaultPtrTraitsES3_iiii)
        /*00bc*/ 	.word	0x00000000


	//----- nvinfo : EIATTR_MIN_STACK_SIZE
	.align		4
.L_44:
        /*00c0*/ 	.byte	0x04, 0x12
        /*00c2*/ 	.short	(.L_46 - .L_45)
	.align		4
.L_45:
        /*00c4*/ 	.word	index@(_Z41SpatialReplicationPadding_updateGradInputIN3c104HalfEEv15THCDeviceTensorIT_Li4Ei16DefaultPtrTraitsES5_iiii)
        /*00c8*/ 	.word	0x00000000


	//----- nvinfo : EIATTR_MIN_STACK_SIZE
	.align		4
.L_46:
        /*00cc*/ 	.byte	0x04, 0x12
        /*00ce*/ 	.short	(.L_48 - .L_47)
	.align		4
.L_47:
        /*00d0*/ 	.word	index@(_Z38SpatialReplicationPadding_updateOutputIN3c104HalfEEv15THCDeviceTensorIT_Li4Ei16DefaultPtrTraitsES5_iiii)
        /*00d4*/ 	.word	0x00000000
.L_48:


//--------------------- .nv.compat                --------------------------
	.section	.nv.compat,"",@"SHT_CUDA_COMPAT_INFO"
	.align	4
        /*0000*/ 	.byte	0x02, 0x09, 0x00, 0x00, 0x02, 0x02, 0x01, 0x00, 0x02, 0x05, 0x05, 0x00, 0x03, 0x07, 0x01, 0x01
        /*0010*/ 	.byte	0x02, 0x03, 0x00, 0x00, 0x02, 0x06, 0x01, 0x00, 0x04, 0x0b, 0x08, 0x00, 0x09, 0x00, 0x00, 0x00
        /*0020*/ 	.byte	0x00, 0x00, 0x00, 0x00


//--------------------- .nv.info._Z41SpatialReplicationPadding_updateGradInputIdEv15THCDeviceTensorIT_Li4Ei16DefaultPtrTraitsES3_iiii --------------------------
	.section	.nv.info._Z41SpatialReplicationPadding_updateGradInputIdEv15THCDeviceTensorIT_Li4Ei16DefaultPtrTraitsES3_iiii,"",@"SHT_CUDA_INFO"
	.sectionflags	@""
	.align	4


	//----- nvinfo : EIATTR_CUDA_API_VERSION
	.align		4
        /*0000*/ 	.byte	0x04, 0x37
        /*0002*/ 	.short	(.L_50 - .L_49)
.L_49:
        /*0004*/ 	.word	0x00000082


	//----- nvinfo : EIATTR_KPARAM_INFO
	.align		4
.L_50:
        /*0008*/ 	.byte	0x04, 0x17
        /*000a*/ 	.short	(.L_52 - .L_51)
.L_51:
        /*000c*/ 	.word	0x00000000
        /*0010*/ 	.short	0x0005
        /*0012*/ 	.short	0x005c
        /*0014*/ 	.byte	0x00, 0xf0, 0x11, 0x00


	//----- nvinfo : EIATTR_KPARAM_INFO
	.align		4
.L_52:
        /*0018*/ 	.byte	0x04, 0x17
        /*001a*/ 	.short	(.L_54 - .L_53)
.L_53:
        /*001c*/ 	.word	0x00000000
        /*0020*/ 	.short	0x0004
        /*0022*/ 	.short	0x0058
        /*0024*/ 	.byte	0x00, 0xf0, 0x11, 0x00


	//----- nvinfo : EIATTR_KPARAM_INFO
	.align		4
.L_54:
        /*0028*/ 	.byte	0x04, 0x17
        /*002a*/ 	.short	(.L_56 - .L_55)
.L_55:
        /*002c*/ 	.word	0x00000000
        /*0030*/ 	.short	0x0003
        /*0032*/ 	.short	0x0054
        /*0034*/ 	.byte	0x00, 0xf0, 0x11, 0x00


	//----- nvinfo : EIATTR_KPARAM_INFO
	.align		4
.L_56:
        /*0038*/ 	.byte	0x04, 0x17
        /*003a*/ 	.short	(.L_58 - .L_57)
.L_57:
        /*003c*/ 	.word	0x00000000
        /*0040*/ 	.short	0x0002
        /*0042*/ 	.short	0x0050
        /*0044*/ 	.byte	0x00, 0xf0, 0x11, 0x00


	//----- nvinfo : EIATTR_KPARAM_INFO
	.align		4
.L_58:
        /*0048*/ 	.byte	0x04, 0x17
        /*004a*/ 	.short	(.L_60 - .L_59)
.L_59:
        /*004c*/ 	.word	0x00000000
        /*0050*/ 	.short	0x0001
        /*0052*/ 	.short	0x0028
        /*0054*/ 	.byte	0x00, 0xf0, 0xa1, 0x00


	//----- nvinfo : EIATTR_KPARAM_INFO
	.align		4
.L_60:
        /*0058*/ 	.byte	0x04, 0x17
        /*005a*/ 	.short	(.L_62 - .L_61)
.L_61:
        /*005c*/ 	.word	0x00000000
        /*0060*/ 	.short	0x0000
        /*0062*/ 	.short	0x0000
        /*0064*/ 	.byte	0x00, 0xf0, 0xa1, 0x00


	//----- nvinfo : EIATTR_SPARSE_MMA_MASK
	.align		4
.L_62:
        /*0068*/ 	.byte	0x03, 0x50
        /*006a*/ 	.short	0x0000


	//----- nvinfo : EIATTR_MAXREG_COUNT
	.align		4
        /*006c*/ 	.byte	0x03, 0x1b
        /*006e*/ 	.short	0x00ff


	//----- nvinfo : EIATTR_MERCURY_ISA_VERSION
	.align		4
        /*0070*/ 	.byte	0x03, 0x5f
        /*0072*/ 	.short	0x0101


	//----- nvinfo : EIATTR_VRC_CTA_INIT_COUNT
	.align		4
        /*0074*/ 	.byte	0x02, 0x4a
	.zero		1
	.zero		1


	//----- nvinfo : EIATTR_EXIT_INSTR_OFFSETS
	.align		4
        /*0078*/ 	.byte	0x04, 0x1c
        /*007a*/ 	.short	(.L_64 - .L_63)


	//   ....[0]....
.L_63:
        /*007c*/ 	.word	0x00000080


	//   ....[1]....
        /*0080*/ 	.word	0x00000600


	//----- nvinfo : EIATTR_CBANK_PARAM_SIZE
	.align		4
.L_64:
        /*0084*/ 	.byte	0x03, 0x19
        /*0086*/ 	.short	0x0060


	//----- nvinfo : EIATTR_PARAM_CBANK
	.align		4
        /*0088*/ 	.byte	0x04, 0x0a
        /*008a*/ 	.short	(.L_66 - .L_65)
	.align		4
.L_65:
        /*008c*/ 	.word	index@(.nv.constant0._Z41SpatialReplicationPadding_updateGradInputIdEv15THCDeviceTensorIT_Li4Ei16DefaultPtrTraitsES3_iiii)
        /*0090*/ 	.short	0x0380
        /*0092*/ 	.short	0x0060


	//----- nvinfo : EIATTR_SW_WAR
	.align		4
.L_66:
        /*0094*/ 	.byte	0x04, 0x36
        /*0096*/ 	.short	(.L_68 - .L_67)
.L_67:
        /*0098*/ 	.word	0x00000008
.L_68:


//--------------------- .nv.info._Z38SpatialReplicationPadding_updateOutputIdEv15THCDeviceTensorIT_Li4Ei16DefaultPtrTraitsES3_iiii --------------------------
	.section	.nv.info._Z38SpatialReplicationPadding_updateOutputIdEv15THCDeviceTensorIT_Li4Ei16DefaultPtrTraitsES3_iiii,"",@"SHT_CUDA_INFO"
	.sectionflags	@""
	.align	4


	//----- nvinfo : EIATTR_CUDA_API_VERSION
	.align		4
        /*0000*/ 	.byte	0x04, 0x37
        /*0002*/ 	.short	(.L_70 - .L_69)
.L_69:
        /*0004*/ 	.word	0x00000082


	//----- nvinfo : EIATTR_KPARAM_INFO
	.align		4
.L_70:
        /*0008*/ 	.byte	0x04, 0x17
        /*000a*/ 	.short	(.L_72 - .L_71)
.L_71:
        /*000c*/ 	.word	0x00000000
        /*0010*/ 	.short	0x0005
        /*0012*/ 	.short	0x005c
        /*0014*/ 	.byte	0x00, 0xf0, 0x11, 0x00


	//----- nvinfo : EIATTR_KPARAM_INFO
	.align		4
.L_72:
        /*0018*/ 	.byte	0x04, 0x17
        /*001a*/ 	.short	(.L_74 - .L_73)
.L_73:
        /*001c*/ 	.word	0x00000000
        /*0020*/ 	.short	0x0004
        /*0022*/ 	.short	0x0058
        /*0024*/ 	.byte	0x00, 0xf0, 0x11, 0x00


	//----- nvinfo : EIATTR_KPARAM_INFO
	.align		4
.L_74:
        /*0028*/ 	.byte	0x04, 0x17
        /*002a*/ 	.short	(.L_76 - .L_75)
.L_75:
        /*002c*/ 	.word	0x00000000
        /*0030*/ 	.short	0x0003
        /*0032*/ 	.short	0x0054
        /*0034*/ 	.byte	0x00, 0xf0, 0x11, 0x00


	//----- nvinfo : EIATTR_KPARAM_INFO
	.align		4
.L_76:
        /*0038*/ 	.byte	0x04, 0x17
        /*003a*/ 	.short	(.L_78 - .L_77)
.L_77:
        /*003c*/ 	.word	0x00000000
        /*0040*/ 	.short	0x0002
        /*0042*/ 	.short	0x0050
        /*0044*/ 	.byte	0x00, 0xf0, 0x11, 0x00


	//----- nvinfo : EIATTR_KPARAM_INFO
	.align		4
.L_78:
        /*0048*/ 	.byte	0x04, 0x17
        /*004a*/ 	.short	(.L_80 - .L_79)
.L_79:
        /*004c*/ 	.word	0x00000000
        /*0050*/ 	.short	0x0001
        /*0052*/ 	.short	0x0028
        /*0054*/ 	.byte	0x00, 0xf0, 0xa1, 0x00


	//----- nvinfo : EIATTR_KPARAM_INFO
	.align		4
.L_80:
        /*0058*/ 	.byte	0x04, 0x17
        /*005a*/ 	.short	(.L_82 - .L_81)
.L_81:
        /*005c*/ 	.word	0x00000000
        /*0060*/ 	.short	0x0000
        /*0062*/ 	.short	0x0000
        /*0064*/ 	.byte	0x00, 0xf0, 0xa1, 0x00


	//----- nvinfo : EIATTR_SPARSE_MMA_MASK
	.align		4
.L_82:
        /*0068*/ 	.byte	0x03, 0x50
        /*006a*/ 	.short	0x0000


	//----- nvinfo : EIATTR_MAXREG_COUNT
	.align		4
        /*006c*/ 	.byte	0x03, 0x1b
        /*006e*/ 	.short	0x00ff


	//----- nvinfo : EIATTR_MERCURY_ISA_VERSION
	.align		4
        /*0070*/ 	.byte	0x03, 0x5f
        /*0072*/ 	.short	0x0101


	//----- nvinfo : EIATTR_VRC_CTA_INIT_COUNT
	.align		4
        /*0074*/ 	.byte	0x02, 0x4a
	.zero		1
	.zero		1


	//----- nvinfo : EIATTR_EXIT_INSTR_OFFSETS
	.align		4
        /*0078*/ 	.byte	0x04, 0x1c
        /*007a*/ 	.short	(.L_84 - .L_83)


	//   ....[0]....
.L_83:
        /*007c*/ 	.word	0x00000080


	//   ....[1]....
        /*0080*/ 	.word	0x00000600


	//----- nvinfo : EIATTR_CBANK_PARAM_SIZE
	.align		4
.L_84:
        /*0084*/ 	.byte	0x03, 0x19
        /*0086*/ 	.short	0x0060


	//----- nvinfo : EIATTR_PARAM_CBANK
	.align		4
        /*0088*/ 	.byte	0x04, 0x0a
        /*008a*/ 	.short	(.L_86 - .L_85)
	.align		4
.L_85:
        /*008c*/ 	.word	index@(.nv.constant0._Z38SpatialReplicationPadding_updateOutputIdEv15THCDeviceTensorIT_Li4Ei16DefaultPtrTraitsES3_iiii)
        /*0090*/ 	.short	0x0380
        /*0092*/ 	.short	0x0060


	//----- nvinfo : EIATTR_SW_WAR
	.align		4
.L_86:
        /*0094*/ 	.byte	0x04, 0x36
        /*0096*/ 	.short	(.L_88 - .L_87)
.L_87:
        /*0098*/ 	.word	0x00000008
.L_88:


//--------------------- .nv.info._Z41SpatialReplicationPadding_updateGradInputIfEv15THCDeviceTensorIT_Li4Ei16DefaultPtrTraitsES3_iiii --------------------------
	.section	.nv.info._Z41SpatialReplicationPadding_updateGradInputIfEv15THCDeviceTensorIT_Li4Ei16DefaultPtrTraitsES3_iiii,"",@"SHT_CUDA_INFO"
	.sectionflags	@""
	.align	4


	//----- nvinfo : EIATTR_CUDA_API_VERSION
	.align		4
        /*0000*/ 	.byte	0x04, 0x37
        /*0002*/ 	.short	(.L_90 - .L_89)
.L_89:
        /*0004*/ 	.word	0x00000082


	//----- nvinfo : EIATTR_KPARAM_INFO
	.align		4
.L_90:
        /*0008*/ 	.byte	0x04, 0x17
        /*000a*/ 	.short	(.L_92 - .L_91)
.L_91:
        /*000c*/ 	.word	0x00000000
        /*0010*/ 	.short	0x0005
        /*0012*/ 	.short	0x005c
        /*0014*/ 	.byte	0x00, 0xf0, 0x11, 0x00


	//----- nvinfo : EIATTR_KPARAM_INFO
	.align		4
.L_92:
        /*0018*/ 	.byte	0x04, 0x17
        /*001a*/ 	.short	(.L_94 - .L_93)
.L_93:
        /*001c*/ 	.word	0x00000000
        /*0020*/ 	.short	0x0004
        /*0022*/ 	.short	0x0058
        /*0024*/ 	.byte	0x00, 0xf0, 0x11, 0x00


	//----- nvinfo : EIATTR_KPARAM_INFO
	.align		4
.L_94:
        /*0028*/ 	.byte	0x04, 0x17
        /*002a*/ 	.short	(.L_96 - .L_95)
.L_95:
        /*002c*/ 	.word	0x00000000
        /*0030*/ 	.short	0x0003
        /*0032*/ 	.short	0x0054
        /*0034*/ 	.byte	0x00, 0xf0, 0x11, 0x00


	//----- nvinfo : EIATTR_KPARAM_INFO
	.align		4
.L_96:
        /*0038*/ 	.byte	0x04, 0x17
        /*003a*/ 	.short	(.L_98 - .L_97)
.L_97:
        /*003c*/ 	.word	0x00000000
        /*0040*/ 	.short	0x0002
        /*0042*/ 	.short	0x0050
        /*0044*/ 	.byte	0x00, 0xf0, 0x11, 0x00


	//----- nvinfo : EIATTR_KPARAM_INFO
	.align		4
.L_98:
        /*0048*/ 	.byte	0x04, 0x17
        /*004a*/ 	.short	(.L_100 - .L_99)
.L_99:
        /*004c*/ 	.word	0x00000000
        /*0050*/ 	.short	0x0001
        /*0052*/ 	.short	0x0028
        /*0054*/ 	.byte	0x00, 0xf0, 0xa1, 0x00


	//----- nvinfo : EIATTR_KPARAM_INFO
	.align		4
.L_100:
        /*0058*/ 	.byte	0x04, 0x17
        /*005a*/ 	.short	(.L_102 - .L_101)
.L_101:
        /*005c*/ 	.word	0x00000000
        /*0060*/ 	.short	0x0000
        /*0062*/ 	.short	0x0000
        /*0064*/ 	.byte	0x00, 0xf0, 0xa1, 0x00


	//----- nvinfo : EIATTR_SPARSE_MMA_MASK
	.align		4
.L_102:
        /*0068*/ 	.byte	0x03, 0x50
        /*006a*/ 	.short	0x0000


	//----- nvinfo : EIATTR_MAXREG_COUNT
	.align		4
        /*006c*/ 	.byte	0x03, 0x1b
        /*006e*/ 	.short	0x00ff


	//----- nvinfo : EIATTR_MERCURY_ISA_VERSION
	.align		4
        /*0070*/ 	.byte	0x03, 0x5f
        /*0072*/ 	.short	0x0101


	//----- nvinfo : EIATTR_VRC_CTA_INIT_COUNT
	.align		4
        /*0074*/ 	.byte	0x02, 0x4a
	.zero		1
	.zero		1


	//----- nvinfo : EIATTR_EXIT_INSTR_OFFSETS
	.align		4
        /*0078*/ 	.byte	0x04, 0x1c
        /*007a*/ 	.short	(.L_104 - .L_103)


	//   ....[0]....
.L_103:
        /*007c*/ 	.word	0x00000080


	//   ....[1]....
        /*0080*/ 	.word	0x00000600


	//----- nvinfo : EIATTR_CBANK_PARAM_SIZE
	.align		4
.L_104:
        /*0084*/ 	.byte	0x03, 0x19
        /*0086*/ 	.short	0x0060


	//----- nvinfo : EIATTR_PARAM_CBANK
	.align		4
        /*0088*/ 	.byte	0x04, 0x0a
        /*008a*/ 	.short	(.L_106 - .L_105)
	.align		4
.L_105:
        /*008c*/ 	.word	index@(.nv.constant0._Z41SpatialReplicationPadding_updateGradInputIfEv15THCDeviceTensorIT_Li4Ei16DefaultPtrTraitsES3_iiii)
        /*0090*/ 	.short	0x0380
        /*0092*/ 	.short	0x0060


	//----- nvinfo : EIATTR_SW_WAR
	.align		4
.L_106:
        /*0094*/ 	.byte	0x04, 0x36
        /*0096*/ 	.short	(.L_108 - .L_107)
.L_107:
        /*0098*/ 	.word	0x00000008
.L_108:


//--------------------- .nv.info._Z38SpatialReplicationPadding_updateOutputIfEv15THCDeviceTensorIT_Li4Ei16DefaultPtrTraitsES3_iiii --------------------------
	.section	.nv.info._Z38SpatialReplicationPadding_updateOutputIfEv15THCDeviceTensorIT_Li4Ei16DefaultPtrTraitsES3_iiii,"",@"SHT_CUDA_INFO"
	.sectionflags	@""
	.align	4


	//----- nvinfo : EIATTR_CUDA_API_VERSION
	.align		4
        /*0000*/ 	.byte	0x04, 0x37
        /*0002*/ 	.short	(.L_110 - .L_109)
.L_109:
        /*0004*/ 	.word	0x00000082


	//----- nvinfo : EIATTR_KPARAM_INFO
	.align		4
.L_110:
        /*0008*/ 	.byte	0x04, 0x17
        /*000a*/ 	.short	(.L_112 - .L_111)
.L_111:
        /*000c*/ 	.word	0x00000000
        /*0010*/ 	.short	0x0005
        /*0012*/ 	.short	0x005c
        /*0014*/ 	.byte	0x00, 0xf0, 0x11, 0x00


	//----- nvinfo : EIATTR_KPARAM_INFO
	.align		4
.L_112:
        /*0018*/ 	.byte	0x04, 0x17
        /*001a*/ 	.short	(.L_114 - .L_113)
.L_113:
        /*001c*/ 	.word	0x00000000
        /*0020*/ 	.short	0x0004
        /*0022*/ 	.short	0x0058
        /*0024*/ 	.byte	0x00, 0xf0, 0x11, 0x00


	//----- nvinfo : EIATTR_KPARAM_INFO
	.align		4
.L_114:
        /*0028*/ 	.byte	0x04, 0x17
        /*002a*/ 	.short	(.L_116 - .L_115)
.L_115:
        /*002c*/ 	.word	0x00000000
        /*0030*/ 	.short	0x0003
        /*0032*/ 	.short	0x0054
        /*0034*/ 	.byte	0x00, 0xf0, 0x11, 0x00


	//----- nvinfo : EIATTR_KPARAM_INFO
	.align		4
.L_116:
        /*0038*/ 	.byte	0x04, 0x17
        /*003a*/ 	.short	(.L_118 - .L_117)
.L_117:
        /*003c*/ 	.word	0x00000000
        /*0040*/ 	.short	0x0002
        /*0042*/ 	.short	0x0050
        /*0044*/ 	.byte	0x00, 0xf0, 0x11, 0x00


	//----- nvinfo : EIATTR_KPARAM_INFO
	.align		4
.L_118:
        /*0048*/ 	.byte	0x04, 0x17
        /*004a*/ 	.short	(.L_120 - .L_119)
.L_119:
        /*004c*/ 	.word	0x00000000
        /*0050*/ 	.short	0x0001
        /*0052*/ 	.short	0x0028
        /*0054*/ 	.byte	0x00, 0xf0, 0xa1, 0x00


	//----- nvinfo : EIATTR_KPARAM_INFO
	.align		4
.L_120:
        /*0058*/ 	.byte	0x04, 0x17
        /*005a*/ 	.short	(.L_122 - .L_121)
.L_121:
        /*005c*/ 	.word	0x00000000
        /*0060*/ 	.short	0x0000
        /*0062*/ 	.short	0x0000
        /*0064*/ 	.byte	0x00, 0xf0, 0xa1, 0x00


	//----- nvinfo : EIATTR_SPARSE_MMA_MASK
	.align		4
.L_122:
        /*0068*/ 	.byte	0x03, 0x50
        /*006a*/ 	.short	0x0000


	//----- nvinfo : EIATTR_MAXREG_COUNT
	.align		4
        /*006c*/ 	.byte	0x03, 0x1b
        /*006e*/ 	.short	0x00ff


	//----- nvinfo : EIATTR_MERCURY_ISA_VERSION
	.align		4
        /*0070*/ 	.byte	0x03, 0x5f
        /*0072*/ 	.short	0x0101


	//----- nvinfo : EIATTR_VRC_CTA_INIT_COUNT
	.align		4
        /*0074*/ 	.byte	0x02, 0x4a
	.zero		1
	.zero		1


	//----- nvinfo : EIATTR_EXIT_INSTR_OFFSETS
	.align		4
        /*0078*/ 	.byte	0x04, 0x1c
        /*007a*/ 	.short	(.L_124 - .L_123)


	//   ....[0]....
.L_123:
        /*007c*/ 	.word	0x00000080


	//   ....[1]....
        /*0080*/ 	.word	0x00000600


	//----- nvinfo : EIATTR_CBANK_PARAM_SIZE
	.align		4
.L_124:
        /*0084*/ 	.byte	0x03, 0x19
        /*0086*/ 	.short	0x0060


	//----- nvinfo : EIATTR_PARAM_CBANK
	.align		4
        /*0088*/ 	.byte	0x04, 0x0a
        /*008a*/ 	.short	(.L_126 - .L_125)
	.align		4
.L_125:
        /*008c*/ 	.word	index@(.nv.constant0._Z38SpatialReplicationPadding_updateOutputIfEv15THCDeviceTensorIT_Li4Ei16DefaultPtrTraitsES3_iiii)
        /*0090*/ 	.short	0x0380
        /*0092*/ 	.short	0x0060


	//----- nvinfo : EIATTR_SW_WAR
	.align		4
.L_126:
        /*0094*/ 	.byte	0x04, 0x36
        /*0096*/ 	.short	(.L_128 - .L_127)
.L_127:
        /*0098*/ 	.word	0x00000008
.L_128:


//--------------------- .nv.info._Z41SpatialReplicationPadding_updateGradInputIN3c104HalfEEv15THCDeviceTensorIT_Li4Ei16DefaultPtrTraitsES5_iiii --------------------------
	.section	.nv.info._Z41SpatialReplicationPadding_updateGradInputIN3c104HalfEEv15THCDeviceTensorIT_Li4Ei16DefaultPtrTraitsES5_iiii,"",@"SHT_CUDA_INFO"
	.sectionflags	@""
	.align	4


	//----- nvinfo : EIATTR_CUDA_API_VERSION
	.align		4
        /*0000*/ 	.byte	0x04, 0x37
        /*0002*/ 	.short	(.L_130 - .L_129)
.L_129:
        /*0004*/ 	.word	0x00000082


	//----- nvinfo : EIATTR_KPARAM_INFO
	.align		4
.L_130:
        /*0008*/ 	.byte	0x04, 0x17
        /*000a*/ 	.short	(.L_132 - .L_131)
.L_131:
        /*000c*/ 	.word	0x00000000
        /*0010*/ 	.short	0x0005
        /*0012*/ 	.short	0x005c
        /*0014*/ 	.byte	0x00, 0xf0, 0x11, 0x00


	//----- nvinfo : EIATTR_KPARAM_INFO
	.align		4
.L_132:
        /*0018*/ 	.byte	0x04, 0x17
        /*001a*/ 	.short	(.L_134 - .L_133)
.L_133:
        /*001c*/ 	.word	0x00000000
        /*0020*/ 	.short	0x0004
        /*0022*/ 	.short	0x0058
        /*0024*/ 	.byte	0x00, 0xf0, 0x11, 0x00


	//----- nvinfo : EIATTR_KPARAM_INFO
	.align		4
.L_134:
        /*0028*/ 	.byte	0x04, 0x17
        /*002a*/ 	.short	(.L_136 - .L_135)
.L_135:
        /*002c*/ 	.word	0x00000000
        /*0030*/ 	.short	0x0003
        /*0032*/ 	.short	0x0054
        /*0034*/ 	.byte	0x00, 0xf0, 0x11, 0x00


	//----- nvinfo : EIATTR_KPARAM_INFO
	.align		4
.L_136:
        /*0038*/ 	.byte	0x04, 0x17
        /*003a*/ 	.short	(.L_138 - .L_137)
.L_137:
        /*003c*/ 	.word	0x00000000
        /*0040*/ 	.short	0x0002
        /*0042*/ 	.short	0x0050
        /*0044*/ 	.byte	0x00, 0xf0, 0x11, 0x00


	//----- nvinfo : EIATTR_KPARAM_INFO
	.align		4
.L_138:
        /*0048*/ 	.byte	0x04, 0x17
        /*004a*/ 	.short	(.L_140 - .L_139)
.L_139:
        /*004c*/ 	.word	0x00000000
        /*0050*/ 	.short	0x0001
        /*0052*/ 	.short	0x0028
        /*0054*/ 	.byte	0x00, 0xf0, 0xa1, 0x00


	//----- nvinfo : EIATTR_KPARAM_INFO
	.align		4
.L_140:
        /*0058*/ 	.byte	0x04, 0x17
        /*005a*/ 	.short	(.L_142 - .L_141)
.L_141:
        /*005c*/ 	.word	0x00000000
        /*0060*/ 	.short	0x0000
        /*0062*/ 	.short	0x0000
        /*0064*/ 	.byte	0x00, 0xf0, 0xa1, 0x00


	//----- nvinfo : EIATTR_SPARSE_MMA_MASK
	.align		4
.L_142:
        /*0068*/ 	.byte	0x03, 0x50
        /*006a*/ 	.short	0x0000


	//----- nvinfo : EIATTR_MAXREG_COUNT
	.align		4
        /*006c*/ 	.byte	0x03, 0x1b
        /*006e*/ 	.short	0x00ff


	//----- nvinfo : EIATTR_MERCURY_ISA_VERSION
	.align		4
        /*0070*/ 	.byte	0x03, 0x5f
        /*0072*/ 	.short	0x0101


	//----- nvinfo : EIATTR_VRC_CTA_INIT_COUNT
	.align		4
        /*0074*/ 	.byte	0x02, 0x4a
	.zero		1
	.zero		1


	//----- nvinfo : EIATTR_EXIT_INSTR_OFFSETS
	.align		4
        /*0078*/ 	.byte	0x04, 0x1c
        /*007a*/ 	.short	(.L_144 - .L_143)


	//   ....[0]....
.L_143:
        /*007c*/ 	.word	0x00000080


	//   ....[1]....
        /*0080*/ 	.word	0x00000750


	//----- nvinfo : EIATTR_CRS_STACK_SIZE
	.align		4
.L_144:
        /*0084*/ 	.byte	0x04, 0x1e
        /*0086*/ 	.short	(.L_146 - .L_145)
.L_145:
        /*0088*/ 	.word	0x00000000


	//----- nvinfo : EIATTR_CBANK_PARAM_SIZE
	.align		4
.L_146:
        /*008c*/ 	.byte	0x03, 0x19
        /*008e*/ 	.short	0x0060


	//----- nvinfo : EIATTR_PARAM_CBANK
	.align		4
        /*0090*/ 	.byte	0x04, 0x0a
        /*0092*/ 	.short	(.L_148 - .L_147)
	.align		4
.L_147:
        /*0094*/ 	.word	index@(.nv.constant0._Z41SpatialReplicationPadding_updateGradInputIN3c104HalfEEv15THCDeviceTensorIT_Li4Ei16DefaultPtrTraitsES5_iiii)
        /*0098*/ 	.short	0x0380
        /*009a*/ 	.short	0x0060


	//----- nvinfo : EIATTR_SW_WAR
	.align		4
.L_148:
        /*009c*/ 	.byte	0x04, 0x36
        /*009e*/ 	.short	(.L_150 - .L_149)
.L_149:
        /*00a0*/ 	.word	0x00000008
.L_150:


//--------------------- .nv.info._Z38SpatialReplicationPadding_updateOutputIN3c104HalfEEv15THCDeviceTensorIT_Li4Ei16DefaultPtrTraitsES5_iiii --------------------------
	.section	.nv.info._Z38SpatialReplicationPadding_updateOutputIN3c104HalfEEv15THCDeviceTensorIT_Li4Ei16DefaultPtrTraitsES5_iiii,"",@"SHT_CUDA_INFO"
	.sectionflags	@""
	.align	4


	//----- nvinfo : EIATTR_CUDA_API_VERSION
	.align		4
        /*0000*/ 	.byte	0x04, 0x37
        /*0002*/ 	.short	(.L_152 - .L_151)
.L_151:
        /*0004*/ 	.word	0x00000082


	//----- nvinfo : EIATTR_KPARAM_INFO
	.align		4
.L_152:
        /*0008*/ 	.byte	0x04, 0x17
        /*000a*/ 	.short	(.L_154 - .L_153)
.L_153:
        /*000c*/ 	.word	0x00000000
        /*0010*/ 	.short	0x0005
        /*0012*/ 	.short	0x005c
        /*0014*/ 	.byte	0x00, 0xf0, 0x11, 0x00


	//----- nvinfo : EIATTR_KPARAM_INFO
	.align		4
.L_154:
        /*0018*/ 	.byte	0x04, 0x17
        /*001a*/ 	.short	(.L_156 - .L_155)
.L_155:
        /*001c*/ 	.word	0x00000000
        /*0020*/ 	.short	0x0004
        /*0022*/ 	.short	0x0058
        /*0024*/ 	.byte	0x00, 0xf0, 0x11, 0x00


	//----- nvinfo : EIATTR_KPARAM_INFO
	.align		4
.L_156:
        /*0028*/ 	.byte	0x04, 0x17
        /*002a*/ 	.short	(.L_158 - .L_157)
.L_157:
        /*002c*/ 	.word	0x00000000
        /*0030*/ 	.short	0x0003
        /*0032*/ 	.short	0x0054
        /*0034*/ 	.byte	0x00, 0xf0, 0x11, 0x00


	//----- nvinfo : EIATTR_KPARAM_INFO
	.align		4
.L_158:
        /*0038*/ 	.byte	0x04, 0x17
        /*003a*/ 	.short	(.L_160 - .L_159)
.L_159:
        /*003c*/ 	.word	0x00000000
        /*0040*/ 	.short	0x0002
        /*0042*/ 	.short	0x0050
        /*0044*/ 	.byte	0x00, 0xf0, 0x11, 0x00


	//----- nvinfo : EIATTR_KPARAM_INFO
	.align		4
.L_160:
        /*0048*/ 	.byte	0x04, 0x17
        /*004a*/ 	.short	(.L_162 - .L_161)
.L_161:
        /*004c*/ 	.word	0x00000000
        /*0050*/ 	.short	0x0001
        /*0052*/ 	.short	0x0028
        /*0054*/ 	.byte	0x00, 0xf0, 0xa1, 0x00


	//----- nvinfo : EIATTR_KPARAM_INFO
	.align		4
.L_162:
        /*0058*/ 	.byte	0x04, 0x17
        /*005a*/ 	.short	(.L_164 - .L_163)
.L_163:
        /*005c*/ 	.word	0x00000000
        /*0060*/ 	.short	0x0000
        /*0062*/ 	.short	0x0000
        /*0064*/ 	.byte	0x00, 0xf0, 0xa1, 0x00


	//----- nvinfo : EIATTR_SPARSE_MMA_MASK
	.align		4
.L_164:
        /*0068*/ 	.byte	0x03, 0x50
        /*006a*/ 	.short	0x0000


	//----- nvinfo : EIATTR_MAXREG_COUNT
	.align		4
        /*006c*/ 	.byte	0x03, 0x1b
        /*006e*/ 	.short	0x00ff


	//----- nvinfo : EIATTR_MERCURY_ISA_VERSION
	.align		4
        /*0070*/ 	.byte	0x03, 0x5f
        /*0072*/ 	.short	0x0101


	//----- nvinfo : EIATTR_VRC_CTA_INIT_COUNT
	.align		4
        /*0074*/ 	.byte	0x02, 0x4a
	.zero		1
	.zero		1


	//----- nvinfo : EIATTR_EXIT_INSTR_OFFSETS
	.align		4
        /*0078*/ 	.byte	0x04, 0x1c
        /*007a*/ 	.short	(.L_166 - .L_165)


	//   ....[0]....
.L_165:
        /*007c*/ 	.word	0x00000080


	//   ....[1]....
        /*0080*/ 	.word	0x00000600


	//----- nvinfo : EIATTR_CBANK_PARAM_SIZE
	.align		4
.L_166:
        /*0084*/ 	.byte	0x03, 0x19
        /*0086*/ 	.short	0x0060


	//----- nvinfo : EIATTR_PARAM_CBANK
	.align		4
        /*0088*/ 	.byte	0x04, 0x0a
        /*008a*/ 	.short	(.L_168 - .L_167)
	.align		4
.L_167:
        /*008c*/ 	.word	index@(.nv.constant0._Z38SpatialReplicationPadding_updateOutputIN3c104HalfEEv15THCDeviceTensorIT_Li4Ei16DefaultPtrTraitsES5_iiii)
        /*0090*/ 	.short	0x0380
        /*0092*/ 	.short	0x0060


	//----- nvinfo : EIATTR_SW_WAR
	.align		4
.L_168:
        /*0094*/ 	.byte	0x04, 0x36
        /*0096*/ 	.short	(.L_170 - .L_169)
.L_169:
        /*0098*/ 	.word	0x00000008
.L_170:


//--------------------- .nv.callgraph             --------------------------
	.section	.nv.callgraph,"",@"SHT_CUDA_CALLGRAPH"
	.align	4
	.sectionentsize	8
	.align		4
        /*0000*/ 	.word	0x00000000
	.align		4
        /*0004*/ 	.word	0xffffffff
	.align		4
        /*0008*/ 	.word	0x00000000
	.align		4
        /*000c*/ 	.word	0xfffffffe
	.align		4
        /*0010*/ 	.word	0x00000000
	.align		4
        /*0014*/ 	.word	0xfffffffd
	.align		4
        /*0018*/ 	.word	0x00000000
	.align		4
        /*001c*/ 	.word	0xfffffffc


//--------------------- .nv.constant4             --------------------------
	.section	.nv.constant4,"a",@progbits
	.align	8
	.align		8
.nv.constant4:
        /*0000*/ 	.dword	_ZTVSt9basic_iosIcSt11char_traitsIcEE
	.align		8
        /*0008*/ 	.dword	_ZTTSo
	.align		8
        /*0010*/ 	.dword	_ZTVSt15basic_streambufIcSt11char_traitsIcEE
	.align		8
        /*0018*/ 	.dword	_ZTVNSt7__cxx1115basic_stringbufIcSt11char_traitsIcESaIcEEE
	.align		8
        /*0020*/ 	.dword	_ZTTNSt7__cxx1119basic_ostringstreamIcSt11char_traitsIcESaIcEEE
	.align		8
        /*0028*/ 	.dword	_ZTVN10__cxxabiv117__class_type_infoE
	.align		8
        /*0030*/ 	.dword	_ZTVN10__cxxabiv120__si_class_type_infoE
	.align		8
        /*0038*/ 	.dword	_ZTVN3c105ErrorE
	.align		8
        /*0040*/ 	.dword	__T20
	.align		8
        /*0048*/ 	.dword	__T21
	.align		8
        /*0050*/ 	.dword	__T22
	.align		8
        /*0058*/ 	.dword	__T23
	.align		8
        /*0060*/ 	.dword	__T24


//--------------------- .text._Z41SpatialReplicationPadding_updateGradInputIdEv15THCDeviceTensorIT_Li4Ei16DefaultPtrTraitsES3_iiii --------------------------
	.section	.text._Z41SpatialReplicationPadding_updateGradInputIdEv15THCDeviceTensorIT_Li4Ei16DefaultPtrTraitsES3_iiii,"ax",@progbits
	.align	128
        .global         _Z41SpatialReplicationPadding_updateGradInputIdEv15THCDeviceTensorIT_Li4Ei16DefaultPtrTraitsES3_iiii
        .type           _Z41SpatialReplicationPadding_updateGradInputIdEv15THCDeviceTensorIT_Li4Ei16DefaultPtrTraitsES3_iiii,@function
        .size           _Z41SpatialReplicationPadding_updateGradInputIdEv15THCDeviceTensorIT_Li4Ei16DefaultPtrTraitsES3_iiii,(.L_x_7 - _Z41SpatialReplicationPadding_updateGradInputIdEv15THCDeviceTensorIT_Li4Ei16DefaultPtrTraitsES3_iiii)
        .other          _Z41SpatialReplicationPadding_updateGradInputIdEv15THCDeviceTensorIT_Li4Ei16DefaultPtrTraitsES3_iiii,@"STO_CUDA_ENTRY STV_DEFAULT"
_Z41SpatialReplicationPadding_updateGradInputIdEv15THCDeviceTensorIT_Li4Ei16DefaultPtrTraitsES3_iiii:
.text._Z41SpatialReplicationPadding_updateGradInputIdEv15THCDeviceTensorIT_Li4Ei16DefaultPtrTraitsES3_iiii:
[----:B------:R-:W-:Y:S01]  /*0000*/  LDC R1, c[0x0][0x37c] ;  /* 0x0000df00ff017b82 */ /* 0x000fe20000000800 */
[----:B------:R-:W0:Y:S07]  /*0010*/  S2R R0, SR_CTAID.X ;  /* 0x0000000000007919 */ /* 0x000e2e0000002500 */
[----:B------:R-:W1:Y:S01]  /*0020*/  LDC.64 R2, c[0x0][0x3c8] ;  /* 0x0000f200ff027b82 */ /* 0x000e620000000a00 */
[----:B------:R-:W0:Y:S01]  /*0030*/  LDCU UR4, c[0x0][0x360] ;  /* 0x00006c00ff0477ac */ /* 0x000e220008000800 */
[----:B------:R-:W0:Y:S02]  /*0040*/  S2R R5, SR_TID.X ;  /* 0x0000000000057919 */ /* 0x000e240000002100 */
[----:B0-----:R-:W-:-:S02]  /*0050*/  IMAD R0, R0, UR4, R5 ;  /* 0x0000000400007c24 */ /* 0x001fc4000f8e0205 */
[----:B-1----:R-:W-:-:S05]  /*0060*/  IMAD R5, R2, R3, RZ ;  /* 0x0000000302057224 */ /* 0x002fca00078e02ff */
[----:B------:R-:W-:-:S13]  /*0070*/  ISETP.GE.AND P0, PT, R0, R5, PT ;  /* 0x000000050000720c */ /* 0x000fda0003f06270 */
[----:B------:R-:W-:Y:S05]  /*0080*/  @P0 EXIT ;  /* 0x000000000000094d */ /* 0x000fea0003800000 */
[-C--:B------:R-:W-:Y:S01]  /*0090*/  IABS R9, R3.reuse ;  /* 0x0000000300097213 */ /* 0x080fe20000000000 */
[----:B------:R-:W0:Y:S01]  /*00a0*/  S2UR UR7, SR_CTAID.Z ;  /* 0x00000000000779c3 */ /* 0x000e220000002700 */
[C---:B------:R-:W-:Y:S01]  /*00b0*/  ISETP.GE.AND P0, PT, R0.reuse, RZ, PT ;  /* 0x000000ff0000720c */ /* 0x040fe20003f06270 */
[----:B------:R-:W1:Y:S01]  /*00c0*/  LDCU.64 UR4, c[0x0][0x3a8] ;  /* 0x00007500ff0477ac */ /* 0x000e620008000a00 */
[----:B------:R-:W2:Y:S01]  /*00d0*/  I2F.RP R2, R9 ;  /* 0x0000000900027306 */ /* 0x000ea20000209400 */
[----:B------:R-:W-:Y:S01]  /*00e0*/  LOP3.LUT R10, R0, R3, RZ, 0x3c, !PT ;  /* 0x00000003000a7212 */ /* 0x000fe200078e3cff */
[----:B------:R-:W3:Y:S03]  /*00f0*/  LDCU.64 UR8, c[0x0][0x358] ;  /* 0x00006b00ff0877ac */ /* 0x000ee60008000a00 */
[----:B------:R-:W4:Y:S01]  /*0100*/  S2UR UR6, SR_CTAID.Y ;  /* 0x00000000000679c3 */ /* 0x000f220000002600 */
[----:B------:R-:W-:Y:S01]  /*0110*/  ISETP.GE.AND P1, PT, R10, RZ, PT ;  /* 0x000000ff0a00720c */ /* 0x000fe20003f26270 */
[----:B------:R-:W5:Y:S01]  /*0120*/  LDCU UR10, c[0x0][0x3d8] ;  /* 0x00007b00ff0a77ac */ /* 0x000f620008000800 */
[----:B------:R-:W5:Y:S01]  /*0130*/  LDCU UR11, c[0x0][0x3d0] ;  /* 0x00007a00ff0b77ac */ /* 0x000f620008000800 */
[----:B--2---:R-:W2:Y:S01]  /*0140*/  MUFU.RCP R2, R2 ;  /* 0x0000000200027308 */ /* 0x004ea20000001000 */
[----:B------:R-:W5:Y:S01]  /*0150*/  LDCU.64 UR12, c[0x0][0x390] ;  /* 0x00007200ff0c77ac */ /* 0x000f620008000a00 */
[----:B--2---:R-:W-:-:S06]  /*0160*/  VIADD R4, R2, 0xffffffe ;  /* 0x0ffffffe02047836 */ /* 0x004fcc0000000000 */
[----:B------:R2:W1:Y:S02]  /*0170*/  F2I.FTZ.U32.TRUNC.NTZ R5, R4 ;  /* 0x0000000400057305 */ /* 0x000464000021f000 */
[----:B--2---:R-:W-:Y:S02]  /*0180*/  IMAD.MOV.U32 R4, RZ, RZ, RZ ;  /* 0x000000ffff047224 */ /* 0x004fe400078e00ff */
[----:B-1----:R-:W-:-:S04]  /*0190*/  IMAD.MOV R6, RZ, RZ, -R5 ;  /* 0x000000ffff067224 */ /* 0x002fc800078e0a05 */
[----:B------:R-:W-:Y:S01]  /*01a0*/  IMAD R7, R6, R9, RZ ;  /* 0x0000000906077224 */ /* 0x000fe200078e02ff */
[----:B------:R-:W-:-:S03]  /*01b0*/  IABS R6, R0 ;  /* 0x0000000000067213 */ /* 0x000fc60000000000 */
[----:B------:R-:W-:-:S06]  /*01c0*/  IMAD.HI.U32 R5, R5, R7, R4 ;  /* 0x0000000705057227 */ /* 0x000fcc00078e0004 */
[----:B------:R-:W-:Y:S02]  /*01d0*/  IMAD.HI.U32 R8, R5, R6, RZ ;  /* 0x0000000605087227 */ /* 0x000fe400078e00ff */
[----:B------:R-:W1:Y:S02]  /*01e0*/  LDC.64 R4, c[0x0][0x3b8] ;  /* 0x0000ee00ff047b82 */ /* 0x000e640000000a00 */
[----:B------:R-:W-:-:S04]  /*01f0*/  IMAD.MOV R2, RZ, RZ, -R8 ;  /* 0x000000ffff027224 */ /* 0x000fc800078e0a08 */
[C---:B------:R-:W-:Y:S02]  /*0200*/  IMAD R2, R9.reuse, R2, R6 ;  /* 0x0000000209027224 */ /* 0x040fe400078e0206 */
[----:B------:R-:W0:Y:S03]  /*0210*/  LDC.64 R6, c[0x0][0x3b0] ;  /* 0x0000ec00ff067b82 */ /* 0x000e260000000a00 */
[----:B------:R-:W-:-:S13]  /*0220*/  ISETP.GT.U32.AND P3, PT, R9, R2, PT ;  /* 0x000000020900720c */ /* 0x000fda0003f64070 */
[----:B------:R-:W-:Y:S02]  /*0230*/  @!P3 IMAD.IADD R2, R2, 0x1, -R9 ;  /* 0x000000010202b824 */ /* 0x000fe400078e0a09 */
[----:B------:R-:W-:-:S03]  /*0240*/  @!P3 VIADD R8, R8, 0x1 ;  /* 0x000000010808b836 */ /* 0x000fc60000000000 */
[C---:B------:R-:W-:Y:S02]  /*0250*/  ISETP.GE.U32.AND P2, PT, R2.reuse, R9, PT ;  /* 0x000000090200720c */ /* 0x040fe40003f46070 */
[-C--:B------:R-:W-:Y:S01]  /*0260*/  ISETP.GT.U32.AND P3, PT, R9, R2.reuse, PT ;  /* 0x000000020900720c */ /* 0x080fe20003f64070 */
[----:B------:R-:W-:Y:S02]  /*0270*/  IMAD.IADD R9, R2, 0x1, -R9 ;  /* 0x0000000102097824 */ /* 0x000fe400078e0a09 */
[----:B0-----:R-:W-:Y:S02]  /*0280*/  IMAD R6, R6, UR7, RZ ;  /* 0x0000000706067c24 */ /* 0x001fe4000f8e02ff */
[----:B----4-:R-:W-:Y:S01]  /*0290*/  IMAD R7, R7, UR6, RZ ;  /* 0x0000000607077c24 */ /* 0x010fe2000f8e02ff */
[----:B------:R-:W-:Y:S02]  /*02a0*/  SEL R2, R9, R2, !P3 ;  /* 0x0000000209027207 */ /* 0x000fe40005800000 */
[----:B------:R-:W-:-:S03]  /*02b0*/  SHF.R.S32.HI R0, RZ, 0x1f, R6 ;  /* 0x0000001fff007819 */ /* 0x000fc60000011406 */
[----:B------:R-:W-:Y:S01]  /*02c0*/  @P2 VIADD R8, R8, 0x1 ;  /* 0x0000000108082836 */ /* 0x000fe20000000000 */
[----:B------:R-:W-:Y:S01]  /*02d0*/  ISETP.NE.AND P2, PT, R3, RZ, PT ;  /* 0x000000ff0300720c */ /* 0x000fe20003f45270 */
[----:B------:R-:W-:Y:S01]  /*02e0*/  @!P0 IMAD.MOV R2, RZ, RZ, -R2 ;  /* 0x000000ffff028224 */ /* 0x000fe200078e0a02 */
[----:B------:R-:W-:Y:S01]  /*02f0*/  LOP3.LUT R3, RZ, R3, RZ, 0x33, !PT ;  /* 0x00000003ff037212 */ /* 0x000fe200078e33ff */
[----:B------:R-:W-:-:S03]  /*0300*/  @!P1 IMAD.MOV R8, RZ, RZ, -R8 ;  /* 0x000000ffff089224 */ /* 0x000fc600078e0a08 */
[C---:B------:R-:W-:Y:S02]  /*0310*/  SEL R10, R3.reuse, R2, !P2 ;  /* 0x00000002030a7207 */ /* 0x040fe40005000000 */
[----:B------:R-:W-:-:S03]  /*0320*/  SEL R9, R3, R8, !P2 ;  /* 0x0000000803097207 */ /* 0x000fc60005000000 */
[----:B-1----:R-:W-:Y:S02]  /*0330*/  IMAD R5, R10, R5, RZ ;  /* 0x000000050a057224 */ /* 0x002fe400078e02ff */
[----:B------:R-:W-:-:S03]  /*0340*/  IMAD R4, R9, R4, RZ ;  /* 0x0000000409047224 */ /* 0x000fc600078e02ff */
[--C-:B------:R-:W-:Y:S02]  /*0350*/  IADD3 R3, P0, P1, R5, R6, R7.reuse ;  /* 0x0000000605037210 */ /* 0x100fe4000791e007 */
[----:B------:R-:W-:Y:S02]  /*0360*/  SHF.R.S32.HI R7, RZ, 0x1f, R7 ;  /* 0x0000001fff077819 */ /* 0x000fe40000011407 */
[----:B------:R-:W-:-:S04]  /*0370*/  SHF.R.S32.HI R5, RZ, 0x1f, R5 ;  /* 0x0000001fff057819 */ /* 0x000fc80000011405 */
[----:B------:R-:W-:Y:S02]  /*0380*/  IADD3.X R5, PT, PT, R5, R0, R7, P0, P1 ;  /* 0x0000000005057210 */ /* 0x000fe400007e2407 */
[C---:B------:R-:W-:Y:S01]  /*0390*/  IADD3 R0, P0, PT, R4.reuse, R3, RZ ;  /* 0x0000000304007210 */ /* 0x040fe20007f1e0ff */
[----:B------:R-:W0:Y:S03]  /*03a0*/  LDC.64 R6, c[0x0][0x388] ;  /* 0x0000e200ff067b82 */ /* 0x000e260000000a00 */
[----:B------:R-:W-:Y:S02]  /*03b0*/  LEA.HI.X.SX32 R3, R4, R5, 0x1, P0 ;  /* 0x0000000504037211 */ /* 0x000fe400000f0eff */
[----:B------:R-:W-:-:S03]  /*03c0*/  LEA R2, P0, R0, UR4, 0x3 ;  /* 0x0000000400027c11 */ /* 0x000fc6000f8018ff */
[----:B------:R-:W1:Y:S01]  /*03d0*/  LDC R4, c[0x0][0x3a0] ;  /* 0x0000e800ff047b82 */ /* 0x000e620000000800 */
[----:B------:R-:W-:-:S06]  /*03e0*/  LEA.HI.X R3, R0, UR5, R3, 0x3, P0 ;  /* 0x0000000500037c11 */ /* 0x000fcc00080f1c03 */
[----:B---3--:R-:W2:Y:S01]  /*03f0*/  LDG.E.64 R2, desc[UR8][R2.64] ;  /* 0x0000000802027981 */ /* 0x008ea2000c1e1b00 */
[----:B------:R-:W3:Y:S01]  /*0400*/  LDC R5, c[0x0][0x3a4] ;  /* 0x0000e900ff057b82 */ /* 0x000ee20000000800 */
[----:B-----5:R-:W-:Y:S01]  /*0410*/  UIADD3 UR4, UPT, UPT, -UR10, URZ, URZ ;  /* 0x000000ff0a047290 */ /* 0x020fe2000fffe1ff */
[----:B------:R-:W-:Y:S01]  /*0420*/  VIMNMX R9, PT, PT, R9, UR11, !PT ;  /* 0x0000000b09097c48 */ /* 0x000fe2000ffe0100 */
[----:B------:R-:W-:Y:S01]  /*0430*/  UIADD3 UR5, UPT, UPT, -UR11, URZ, URZ ;  /* 0x000000ff0b057290 */ /* 0x000fe2000fffe1ff */
[----:B------:R-:W-:Y:S01]  /*0440*/  VIMNMX R0, PT, PT, R10, UR10, !PT ;  /* 0x0000000a0a007c48 */ /* 0x000fe2000ffe0100 */
[----:B------:R-:W-:Y:S01]  /*0450*/  UISETP.LT.AND UP0, UPT, URZ, UR4, UPT ;  /* 0x00000004ff00728c */ /* 0x000fe2000bf01270 */
[----:B------:R-:W-:Y:S01]  /*0460*/  VIMNMX R11, PT, PT, RZ, UR11, !PT ;  /* 0x0000000bff0b7c48 */ /* 0x000fe2000ffe0100 */
[----:B------:R-:W-:Y:S01]  /*0470*/  UISETP.LT.AND UP1, UPT, URZ, UR5, UPT ;  /* 0x00000005ff00728c */ /* 0x000fe2000bf21270 */
[----:B0-----:R-:W-:Y:S01]  /*0480*/  IMAD R6, R6, UR7, RZ ;  /* 0x0000000706067c24 */ /* 0x001fe2000f8e02ff */
[----:B------:R-:W-:Y:S01]  /*0490*/  USEL UR4, URZ, UR4, !UP0 ;  /* 0x00000004ff047287 */ /* 0x000fe2000c000000 */
[----:B------:R-:W-:Y:S01]  /*04a0*/  IMAD R7, R7, UR6, RZ ;  /* 0x0000000607077c24 */ /* 0x000fe2000f8e02ff */
[----:B------:R-:W-:Y:S01]  /*04b0*/  USEL UR5, URZ, UR5, !UP1 ;  /* 0x00000005ff057287 */ /* 0x000fe2000c800000 */
[----:B-1----:R-:W-:-:S05]  /*04c0*/  VIADD R4, R4, UR11 ;  /* 0x0000000b04047c36 */ /* 0x002fca0008000000 */
[----:B------:R-:W-:Y:S02]  /*04d0*/  VIADDMNMX R8, R4, 0xffffffff, R9, PT ;  /* 0xffffffff04087846 */ /* 0x000fe40003800109 */
[----:B------:R-:W-:Y:S01]  /*04e0*/  VIMNMX R9, PT, PT, RZ, UR10, !PT ;  /* 0x0000000aff097c48 */ /* 0x000fe2000ffe0100 */
[----:B---3--:R-:W-:Y:S01]  /*04f0*/  VIADD R5, R5, UR10 ;  /* 0x0000000a05057c36 */ /* 0x008fe20008000000 */
[----:B------:R-:W-:-:S04]  /*0500*/  IADD3 R8, PT, PT, R8, UR5, -R11 ;  /* 0x0000000508087c10 */ /* 0x000fc8000fffe80b */
[----:B------:R-:W-:Y:S01]  /*0510*/  VIADDMNMX R0, R5, 0xffffffff, R0, PT ;  /* 0xffffffff05007846 */ /* 0x000fe20003800100 */
[----:B------:R-:W-:Y:S01]  /*0520*/  IMAD R8, R8, UR12, RZ ;  /* 0x0000000c08087c24 */ /* 0x000fe2000f8e02ff */
[----:B------:R-:W0:Y:S02]  /*0530*/  LDC.64 R4, c[0x0][0x380] ;  /* 0x0000e000ff047b82 */ /* 0x000e240000000a00 */
[----:B------:R-:W-:Y:S02]  /*0540*/  IADD3 R0, PT, PT, R0, UR4, -R9 ;  /* 0x0000000400007c10 */ /* 0x000fe4000fffe809 */
[----:B------:R-:W-:-:S03]  /*0550*/  SHF.R.S32.HI R9, RZ, 0x1f, R6 ;  /* 0x0000001fff097819 */ /* 0x000fc60000011406 */
[----:B------:R-:W-:-:S05]  /*0560*/  IMAD R0, R0, UR13, RZ ;  /* 0x0000000d00007c24 */ /* 0x000fca000f8e02ff */
[--C-:B------:R-:W-:Y:S02]  /*0570*/  IADD3 R11, P0, P1, R0, R6, R7.reuse ;  /* 0x00000006000b7210 */ /* 0x100fe4000791e007 */
[----:B------:R-:W-:Y:S02]  /*0580*/  SHF.R.S32.HI R6, RZ, 0x1f, R7 ;  /* 0x0000001fff067819 */ /* 0x000fe40000011407 */
[----:B------:R-:W-:-:S04]  /*0590*/  SHF.R.S32.HI R0, RZ, 0x1f, R0 ;  /* 0x0000001fff007819 */ /* 0x000fc80000011400 */
[----:B------:R-:W-:Y:S02]  /*05a0*/  IADD3.X R9, PT, PT, R0, R9, R6, P0, P1 ;  /* 0x0000000900097210 */ /* 0x000fe400007e2406 */
[----:B------:R-:W-:-:S04]  /*05b0*/  IADD3 R0, P0, PT, R8, R11, RZ ;  /* 0x0000000b08007210 */ /* 0x000fc80007f1e0ff */
[----:B------:R-:W-:Y:S02]  /*05c0*/  LEA.HI.X.SX32 R8, R8, R9, 0x1, P0 ;  /* 0x0000000908087211 */ /* 0x000fe400000f0eff */
[----:B0-----:R-:W-:-:S04]  /*05d0*/  LEA R4, P0, R0, R4, 0x3 ;  /* 0x0000000400047211 */ /* 0x001fc800078018ff */
[----:B------:R-:W-:-:S05]  /*05e0*/  LEA.HI.X R5, R0, R5, R8, 0x3, P0 ;  /* 0x0000000500057211 */ /* 0x000fca00000f1c08 */
[----:B--2---:R-:W-:Y:S01]  /*05f0*/  REDG.E.ADD.F64.RN.STRONG.GPU desc[UR8][R4.64], R2 ;  /* 0x00000002040079a6 */ /* 0x004fe2000c12ff08 */
[----:B------:R-:W-:Y:S05]  /*0600*/  EXIT ;  /* 0x000000000000794d */ /* 0x000fea0003800000 */
.L_x_0:
[----:B------:R-:W-:-:S00]  /*0610*/  BRA `(.L_x_0) ;  /* 0xfffffffc00fc7947 */ /* 0x000fc0000383ffff */
[----:B------:R-:W-:-:S00]  /*0620*/  NOP ;  /* 0x0000000000007918 */ /* 0x000fc00000000000 */
        /* <DEDUP_REMOVED lines=13> */
.L_x_7:


//--------------------- .text._Z38SpatialReplicationPadding_updateOutputIdEv15THCDeviceTensorIT_Li4Ei16DefaultPtrTraitsES3_iiii --------------------------
	.section	.text._Z38SpatialReplicationPadding_updateOutputIdEv15THCDeviceTensorIT_Li4Ei16DefaultPtrTraitsES3_iiii,"ax",@progbits
	.align	128
        .global         _Z38SpatialReplicationPadding_updateOutputIdEv15THCDeviceTensorIT_Li4Ei16DefaultPtrTraitsES3_iiii
        .type           _Z38SpatialReplicationPadding_updateOutputIdEv15THCDeviceTensorIT_Li4Ei16DefaultPtrTraitsES3_iiii,@function
        .size           _Z38SpatialReplicationPadding_updateOutputIdEv15THCDeviceTensorIT_Li4Ei16DefaultPtrTraitsES3_iiii,(.L_x_8 - _Z38SpatialReplicationPadding_updateOutputIdEv15THCDeviceTensorIT_Li4Ei16DefaultPtrTraitsES3_iiii)
        .other          _Z38SpatialReplicationPadding_updateOutputIdEv15THCDeviceTensorIT_Li4Ei16DefaultPtrTraitsES3_iiii,@"STO_CUDA_ENTRY STV_DEFAULT"
_Z38SpatialReplicationPadding_updateOutputIdEv15THCDeviceTensorIT_Li4Ei16DefaultPtrTraitsES3_iiii:
.text._Z38SpatialReplicationPadding_updateOutputIdEv15THCDeviceTensorIT_Li4Ei16DefaultPtrTraitsES3_iiii:
        /* <DEDUP_REMOVED lines=9> */
[----:B------:R-:W-:Y:S01]  /*0090*/  IABS R7, R3 ;  /* 0x0000000300077213 */ /* 0x000fe20000000000 */
[----:B------:R-:W0:Y:S01]  /*00a0*/  LDCU UR8, c[0x0][0x3d8] ;  /* 0x00007b00ff0877ac */ /* 0x000e220008000800 */
[----:B------:R-:W-:Y:S01]  /*00b0*/  ISETP.GE.AND P2, PT, R0, RZ, PT ;  /* 0x000000ff0000720c */ /* 0x000fe20003f46270 */
[----:B------:R-:W-:Y:S01]  /*00c0*/  S2UR UR6, SR_CTAID.Y ;  /* 0x00000000000679c3 */ /* 0x000fe20000002600 */
[----:B------:R-:W1:Y:S01]  /*00d0*/  I2F.RP R2, R7 ;  /* 0x0000000700027306 */ /* 0x000e620000209400 */
[----:B------:R-:W2:Y:S01]  /*00e0*/  LDCU UR9, c[0x0][0x3d0] ;  /* 0x00007a00ff0977ac */ /* 0x000ea20008000800 */
[----:B------:R-:W3:Y:S05]  /*00f0*/  LDCU.64 UR10, c[0x0][0x390] ;  /* 0x00007200ff0a77ac */ /* 0x000eea0008000a00 */
[----:B------:R-:W4:Y:S01]  /*0100*/  S2UR UR7, SR_CTAID.Z ;  /* 0x00000000000779c3 */ /* 0x000f220000002700 */
[----:B-1----:R-:W1:Y:S01]  /*0110*/  MUFU.RCP R2, R2 ;  /* 0x0000000200027308 */ /* 0x002e620000001000 */
[----:B0-----:R-:W-:-:S02]  /*0120*/  UIADD3 UR4, UPT, UPT, -UR8, URZ, URZ ;  /* 0x000000ff08047290 */ /* 0x001fc4000fffe1ff */
[----:B--2---:R-:W-:Y:S02]  /*0130*/  UIADD3 UR5, UPT, UPT, -UR9, URZ, URZ ;  /* 0x000000ff09057290 */ /* 0x004fe4000fffe1ff */
[----:B------:R-:W-:Y:S01]  /*0140*/  VIMNMX R11, PT, PT, RZ, UR9, !PT ;  /* 0x00000009ff0b7c48 */ /* 0x000fe2000ffe0100 */
[----:B------:R-:W-:Y:S02]  /*0150*/  UISETP.LT.AND UP0, UPT, URZ, UR4, UPT ;  /* 0x00000004ff00728c */ /* 0x000fe4000bf01270 */
[----:B------:R-:W-:Y:S02]  /*0160*/  UISETP.LT.AND UP1, UPT, URZ, UR5, UPT ;  /* 0x00000005ff00728c */ /* 0x000fe4000bf21270 */
[----:B------:R-:W-:Y:S02]  /*0170*/  USEL UR4, URZ, UR4, !UP0 ;  /* 0x00000004ff047287 */ /* 0x000fe4000c000000 */
[----:B------:R-:W-:Y:S01]  /*0180*/  USEL UR5, URZ, UR5, !UP1 ;  /* 0x00000005ff057287 */ /* 0x000fe2000c800000 */
[----:B-1----:R-:W-:-:S04]  /*0190*/  VIADD R4, R2, 0xffffffe ;  /* 0x0ffffffe02047836 */ /* 0x002fc80000000000 */
[----:B------:R0:W1:Y:S02]  /*01a0*/  F2I.FTZ.U32.TRUNC.NTZ R5, R4 ;  /* 0x0000000400057305 */ /* 0x000064000021f000 */
[----:B0-----:R-:W-:Y:S02]  /*01b0*/  IMAD.MOV.U32 R4, RZ, RZ, RZ ;  /* 0x000000ffff047224 */ /* 0x001fe400078e00ff */
[----:B-1----:R-:W-:-:S04]  /*01c0*/  IMAD.MOV R6, RZ, RZ, -R5 ;  /* 0x000000ffff067224 */ /* 0x002fc800078e0a05 */
[----:B------:R-:W-:Y:S01]  /*01d0*/  IMAD R9, R6, R7, RZ ;  /* 0x0000000706097224 */ /* 0x000fe200078e02ff */
[----:B------:R-:W-:-:S03]  /*01e0*/  IABS R6, R0 ;  /* 0x0000000000067213 */ /* 0x000fc60000000000 */
[----:B------:R-:W-:Y:S01]  /*01f0*/  IMAD.HI.U32 R5, R5, R9, R4 ;  /* 0x0000000905057227 */ /* 0x000fe200078e0004 */
[----:B------:R-:W-:Y:S01]  /*0200*/  LOP3.LUT R4, R0, R3, RZ, 0x3c, !PT ;  /* 0x0000000300047212 */ /* 0x000fe200078e3cff */
[----:B------:R-:W0:Y:S03]  /*0210*/  LDC R9, c[0x0][0x3a0] ;  /* 0x0000e800ff097b82 */ /* 0x000e260000000800 */
[----:B------:R-:W-:Y:S01]  /*0220*/  ISETP.GE.AND P1, PT, R4, RZ, PT ;  /* 0x000000ff0400720c */ /* 0x000fe20003f26270 */
[----:B------:R-:W-:-:S04]  /*0230*/  IMAD.HI.U32 R5, R5, R6, RZ ;  /* 0x0000000605057227 */ /* 0x000fc800078e00ff */
[----:B------:R-:W-:Y:S01]  /*0240*/  IMAD.MOV R2, RZ, RZ, -R5 ;  /* 0x000000ffff027224 */ /* 0x000fe200078e0a05 */
[----:B------:R-:W1:Y:S03]  /*0250*/  LDC R4, c[0x0][0x3a4] ;  /* 0x0000e900ff047b82 */ /* 0x000e660000000800 */
[----:B------:R-:W-:-:S05]  /*0260*/  IMAD R2, R7, R2, R6 ;  /* 0x0000000207027224 */ /* 0x000fca00078e0206 */
[----:B------:R-:W-:Y:S01]  /*0270*/  ISETP.GT.U32.AND P3, PT, R7, R2, PT ;  /* 0x000000020700720c */ /* 0x000fe20003f64070 */
[----:B0-----:R-:W-:-:S12]  /*0280*/  VIADD R9, R9, UR9 ;  /* 0x0000000909097c36 */ /* 0x001fd80008000000 */
[--C-:B------:R-:W-:Y:S02]  /*0290*/  @!P3 IMAD.IADD R2, R2, 0x1, -R7.reuse ;  /* 0x000000010202b824 */ /* 0x100fe400078e0a07 */
[----:B------:R-:W-:Y:S01]  /*02a0*/  @!P3 VIADD R5, R5, 0x1 ;  /* 0x000000010505b836 */ /* 0x000fe20000000000 */
[----:B------:R-:W-:Y:S02]  /*02b0*/  ISETP.NE.AND P3, PT, R3, RZ, PT ;  /* 0x000000ff0300720c */ /* 0x000fe40003f65270 */
[C---:B------:R-:W-:Y:S02]  /*02c0*/  ISETP.GE.U32.AND P0, PT, R2.reuse, R7, PT ;  /* 0x000000070200720c */ /* 0x040fe40003f06070 */
[----:B------:R-:W-:Y:S01]  /*02d0*/  ISETP.GT.U32.AND P4, PT, R7, R2, PT ;  /* 0x000000020700720c */ /* 0x000fe20003f84070 */
[----:B------:R-:W-:-:S05]  /*02e0*/  IMAD.IADD R7, R2, 0x1, -R7 ;  /* 0x0000000102077824 */ /* 0x000fca00078e0a07 */
[----:B------:R-:W-:Y:S02]  /*02f0*/  SEL R0, R7, R2, !P4 ;  /* 0x0000000207007207 */ /* 0x000fe40006000000 */
[----:B------:R-:W-:Y:S02]  /*0300*/  LOP3.LUT R7, RZ, R3, RZ, 0x33, !PT ;  /* 0x00000003ff077212 */ /* 0x000fe400078e33ff */
[----:B------:R-:W4:Y:S01]  /*0310*/  LDC.64 R2, c[0x0][0x388] ;  /* 0x0000e200ff027b82 */ /* 0x000f220000000a00 */
[----:B------:R-:W-:Y:S02]  /*0320*/  @P0 VIADD R5, R5, 0x1 ;  /* 0x0000000105050836 */ /* 0x000fe40000000000 */
[----:B------:R-:W-:Y:S02]  /*0330*/  @!P2 IMAD.MOV R0, RZ, RZ, -R0 ;  /* 0x000000ffff00a224 */ /* 0x000fe400078e0a00 */
[----:B------:R-:W-:-:S03]  /*0340*/  @!P1 IMAD.MOV R5, RZ, RZ, -R5 ;  /* 0x000000ffff059224 */ /* 0x000fc600078e0a05 */
[C---:B------:R-:W-:Y:S02]  /*0350*/  SEL R0, R7.reuse, R0, !P3 ;  /* 0x0000000007007207 */ /* 0x040fe40005800000 */
[----:B------:R-:W-:Y:S01]  /*0360*/  SEL R7, R7, R5, !P3 ;  /* 0x0000000507077207 */ /* 0x000fe20005800000 */
[----:B-1----:R-:W-:Y:S01]  /*0370*/  VIADD R5, R4, UR8 ;  /* 0x0000000804057c36 */ /* 0x002fe20008000000 */
[----:B------:R-:W-:Y:S02]  /*0380*/  VIMNMX R4, PT, PT, R0, UR8, !PT ;  /* 0x0000000800047c48 */ /* 0x000fe4000ffe0100 */
[----:B------:R-:W-:Y:S02]  /*0390*/  VIMNMX R8, PT, PT, R7, UR9, !PT ;  /* 0x0000000907087c48 */ /* 0x000fe4000ffe0100 */
[----:B------:R-:W-:Y:S02]  /*03a0*/  VIADDMNMX R6, R5, 0xffffffff, R4, PT ;  /* 0xffffffff05067846 */ /* 0x000fe40003800104 */
[----:B------:R-:W-:Y:S01]  /*03b0*/  VIADDMNMX R8, R9, 0xffffffff, R8, PT ;  /* 0xffffffff09087846 */ /* 0x000fe20003800108 */
[----:B------:R-:W0:Y:S01]  /*03c0*/  LDC.64 R4, c[0x0][0x380] ;  /* 0x0000e000ff047b82 */ /* 0x000e220000000a00 */
[----:B------:R-:W-:Y:S01]  /*03d0*/  VIMNMX R9, PT, PT, RZ, UR8, !PT ;  /* 0x00000008ff097c48 */ /* 0x000fe2000ffe0100 */
[----:B------:R-:W1:Y:S01]  /*03e0*/  LDCU.64 UR8, c[0x0][0x3a8] ;  /* 0x00007500ff0877ac */ /* 0x000e620008000a00 */
[----:B------:R-:W-:-:S02]  /*03f0*/  IADD3 R8, PT, PT, R8, UR5, -R11 ;  /* 0x0000000508087c10 */ /* 0x000fc4000fffe80b */
[----:B------:R-:W-:Y:S01]  /*0400*/  IADD3 R6, PT, PT, R6, UR4, -R9 ;  /* 0x0000000406067c10 */ /* 0x000fe2000fffe809 */
[----:B----4-:R-:W-:Y:S01]  /*0410*/  IMAD R2, R2, UR7, RZ ;  /* 0x0000000702027c24 */ /* 0x010fe2000f8e02ff */
[----:B------:R-:W2:Y:S01]  /*0420*/  LDCU.64 UR4, c[0x0][0x358] ;  /* 0x00006b00ff0477ac */ /* 0x000ea20008000a00 */
[----:B------:R-:W-:Y:S02]  /*0430*/  IMAD R3, R3, UR6, RZ ;  /* 0x0000000603037c24 */ /* 0x000fe4000f8e02ff */
[----:B---3--:R-:W-:Y:S01]  /*0440*/  IMAD R6, R6, UR11, RZ ;  /* 0x0000000b06067c24 */ /* 0x008fe2000f8e02ff */
[----:B------:R-:W-:Y:S01]  /*0450*/  SHF.R.S32.HI R9, RZ, 0x1f, R2 ;  /* 0x0000001fff097819 */ /* 0x000fe20000011402 */
[----:B------:R-:W-:-:S03]  /*0460*/  IMAD R8, R8, UR10, RZ ;  /* 0x0000000a08087c24 */ /* 0x000fc6000f8e02ff */
[--C-:B------:R-:W-:Y:S02]  /*0470*/  IADD3 R11, P0, P1, R6, R2, R3.reuse ;  /* 0x00000002060b7210 */ /* 0x100fe4000791e003 */
[----:B------:R-:W-:Y:S02]  /*0480*/  SHF.R.S32.HI R2, RZ, 0x1f, R3 ;  /* 0x0000001fff027819 */ /* 0x000fe40000011403 */
[----:B------:R-:W-:-:S04]  /*0490*/  SHF.R.S32.HI R6, RZ, 0x1f, R6 ;  /* 0x0000001fff067819 */ /* 0x000fc80000011406 */
[----:B------:R-:W-:Y:S02]  /*04a0*/  IADD3.X R9, PT, PT, R6, R9, R2, P0, P1 ;  /* 0x0000000906097210 */ /* 0x000fe400007e2402 */
[C---:B------:R-:W-:Y:S02]  /*04b0*/  IADD3 R3, P0, PT, R8.reuse, R11, RZ ;  /* 0x0000000b08037210 */ /* 0x040fe40007f1e0ff */
[----:B------:R-:W3:Y:S02]  /*04c0*/  LDC.64 R10, c[0x0][0x3b8] ;  /* 0x0000ee00ff0a7b82 */ /* 0x000ee40000000a00 */
[----:B------:R-:W-:Y:S02]  /*04d0*/  LEA.HI.X.SX32 R8, R8, R9, 0x1, P0 ;  /* 0x0000000908087211 */ /* 0x000fe400000f0eff */
[----:B0-----:R-:W-:-:S04]  /*04e0*/  LEA R2, P0, R3, R4, 0x3 ;  /* 0x0000000403027211 */ /* 0x001fc800078018ff */
[----:B------:R-:W-:Y:S02]  /*04f0*/  LEA.HI.X R3, R3, R5, R8, 0x3, P0 ;  /* 0x0000000503037211 */ /* 0x000fe400000f1c08 */
[----:B------:R-:W0:Y:S04]  /*0500*/  LDC.64 R8, c[0x0][0x3b0] ;  /* 0x0000ec00ff087b82 */ /* 0x000e280000000a00 */
[----:B--2---:R-:W2:Y:S01]  /*0510*/  LDG.E.64 R2, desc[UR4][R2.64] ;  /* 0x0000000402027981 */ /* 0x004ea2000c1e1b00 */
[----:B---3--:R-:W-:Y:S02]  /*0520*/  IMAD R4, R0, R11, RZ ;  /* 0x0000000b00047224 */ /* 0x008fe400078e02ff */
[----:B------:R-:W-:Y:S02]  /*0530*/  IMAD R7, R7, R10, RZ ;  /* 0x0000000a07077224 */ /* 0x000fe400078e02ff */
[----:B0-----:R-:W-:-:S02]  /*0540*/  IMAD R0, R8, UR7, RZ ;  /* 0x0000000708007c24 */ /* 0x001fc4000f8e02ff */
[----:B------:R-:W-:-:S03]  /*0550*/  IMAD R5, R9, UR6, RZ ;  /* 0x0000000609057c24 */ /* 0x000fc6000f8e02ff */
[----:B------:R-:W-:Y:S02]  /*0560*/  SHF.R.S32.HI R6, RZ, 0x1f, R0 ;  /* 0x0000001fff067819 */ /* 0x000fe40000011400 */
[--C-:B------:R-:W-:Y:S02]  /*0570*/  IADD3 R0, P0, P1, R4, R0, R5.reuse ;  /* 0x0000000004007210 */ /* 0x100fe4000791e005 */
[----:B------:R-:W-:Y:S02]  /*0580*/  SHF.R.S32.HI R5, RZ, 0x1f, R5 ;  /* 0x0000001fff057819 */ /* 0x000fe40000011405 */
[----:B------:R-:W-:-:S04]  /*0590*/  SHF.R.S32.HI R4, RZ, 0x1f, R4 ;  /* 0x0000001fff047819 */ /* 0x000fc80000011404 */
[----:B------:R-:W-:Y:S02]  /*05a0*/  IADD3.X R4, PT, PT, R4, R6, R5, P0, P1 ;  /* 0x0000000604047210 */ /* 0x000fe400007e2405 */
[----:B------:R-:W-:-:S04]  /*05b0*/  IADD3 R0, P0, PT, R7, R0, RZ ;  /* 0x0000000007007210 */ /* 0x000fc80007f1e0ff */
[----:B------:R-:W-:Y:S02]  /*05c0*/  LEA.HI.X.SX32 R7, R7, R4, 0x1, P0 ;  /* 0x0000000407077211 */ /* 0x000fe400000f0eff */
[----:B-1----:R-:W-:-:S04]  /*05d0*/  LEA R4, P0, R0, UR8, 0x3 ;  /* 0x0000000800047c11 */ /* 0x002fc8000f8018ff */
[----:B------:R-:W-:-:S05]  /*05e0*/  LEA.HI.X R5, R0, UR9, R7, 0x3, P0 ;  /* 0x0000000900057c11 */ /* 0x000fca00080f1c07 */
[----:B--2---:R-:W-:Y:S01]  /*05f0*/  STG.E.64 desc[UR4][R4.64], R2 ;  /* 0x0000000204007986 */ /* 0x004fe2000c101b04 */
[----:B------:R-:W-:Y:S05]  /*0600*/  EXIT ;  /* 0x000000000000794d */ /* 0x000fea0003800000 */
.L_x_1:
        /* <DEDUP_REMOVED lines=15> */
.L_x_8:


//--------------------- .text._Z41SpatialReplicationPadding_updateGradInputIfEv15THCDeviceTensorIT_Li4Ei16DefaultPtrTraitsES3_iiii --------------------------
	.section	.text._Z41SpatialReplicationPadding_updateGradInputIfEv15THCDeviceTensorIT_Li4Ei16DefaultPtrTraitsES3_iiii,"ax",@progbits
	.align	128
        .global         _Z41SpatialReplicationPadding_updateGradInputIfEv15THCDeviceTensorIT_Li4Ei16DefaultPtrTraitsES3_iiii
        .type           _Z41SpatialReplicationPadding_updateGradInputIfEv15THCDeviceTensorIT_Li4Ei16DefaultPtrTraitsES3_iiii,@function
        .size           _Z41SpatialReplicationPadding_updateGradInputIfEv15THCDeviceTensorIT_Li4Ei16DefaultPtrTraitsES3_iiii,(.L_x_9 - _Z41SpatialReplicationPadding_updateGradInputIfEv15THCDeviceTensorIT_Li4Ei16DefaultPtrTraitsES3_iiii)
        .other          _Z41SpatialReplicationPadding_updateGradInputIfEv15THCDeviceTensorIT_Li4Ei16DefaultPtrTraitsES3_iiii,@"STO_CUDA_ENTRY STV_DEFAULT"
_Z41SpatialReplicationPadding_updateGradInputIfEv15THCDeviceTensorIT_Li4Ei16DefaultPtrTraitsES3_iiii:
.text._Z41SpatialReplicationPadding_updateGradInputIfEv15THCDeviceTensorIT_Li4Ei16DefaultPtrTraitsES3_iiii:
        /* <DEDUP_REMOVED lines=50> */
[----:B------:R-:W-:Y:S02]  /*0320*/  SEL R9, R3, R8, !P2 ;  /* 0x0000000803097207 */ /* 0x000fe40005000000 */
[----:B------:R-:W0:Y:S01]  /*0330*/  LDC R8, c[0x0][0x3a0] ;  /* 0x0000e800ff087b82 */ /* 0x000e220000000800 */
[----:B-1----:R-:W-:Y:S02]  /*0340*/  IMAD R5, R10, R5, RZ ;  /* 0x000000050a057224 */ /* 0x002fe400078e02ff */
[----:B------:R-:W-:-:S03]  /*0350*/  IMAD R4, R9, R4, RZ ;  /* 0x0000000409047224 */ /* 0x000fc600078e02ff */
[--C-:B------:R-:W-:Y:S02]  /*0360*/  IADD3 R3, P0, P1, R5, R6, R7.reuse ;  /* 0x0000000605037210 */ /* 0x100fe4000791e007 */
[----:B------:R-:W-:Y:S02]  /*0370*/  SHF.R.S32.HI R7, RZ, 0x1f, R7 ;  /* 0x0000001fff077819 */ /* 0x000fe40000011407 */
[----:B------:R-:W-:-:S04]  /*0380*/  SHF.R.S32.HI R5, RZ, 0x1f, R5 ;  /* 0x0000001fff057819 */ /* 0x000fc80000011405 */
[----:B------:R-:W-:Y:S02]  /*0390*/  IADD3.X R5, PT, PT, R5, R0, R7, P0, P1 ;  /* 0x0000000005057210 */ /* 0x000fe400007e2407 */
[C---:B------:R-:W-:Y:S01]  /*03a0*/  IADD3 R0, P0, PT, R4.reuse, R3, RZ ;  /* 0x0000000304007210 */ /* 0x040fe20007f1e0ff */
[----:B------:R-:W1:Y:S03]  /*03b0*/  LDC R7, c[0x0][0x3a4] ;  /* 0x0000e900ff077b82 */ /* 0x000e660000000800 */
[----:B------:R-:W-:Y:S02]  /*03c0*/  LEA.HI.X.SX32 R3, R4, R5, 0x1, P0 ;  /* 0x0000000504037211 */ /* 0x000fe400000f0eff */
[----:B------:R-:W-:-:S03]  /*03d0*/  LEA R2, P0, R0, UR4, 0x2 ;  /* 0x0000000400027c11 */ /* 0x000fc6000f8010ff */
[----:B------:R-:W2:Y:S01]  /*03e0*/  LDC.64 R4, c[0x0][0x388] ;  /* 0x0000e200ff047b82 */ /* 0x000ea20000000a00 */
[----:B------:R-:W-:-:S05]  /*03f0*/  LEA.HI.X R3, R0, UR5, R3, 0x2, P0 ;  /* 0x0000000500037c11 */ /* 0x000fca00080f1403 */
[----:B---3--:R0:W3:Y:S01]  /*0400*/  LDG.E R0, desc[UR8][R2.64] ;  /* 0x0000000802007981 */ /* 0x0080e2000c1e1900 */
[----:B-----5:R-:W-:Y:S02]  /*0410*/  UIADD3 UR4, UPT, UPT, -UR10, URZ, URZ ;  /* 0x000000ff0a047290 */ /* 0x020fe4000fffe1ff */
[----:B------:R-:W-:Y:S01]  /*0420*/  VIMNMX R6, PT, PT, R10, UR10, !PT ;  /* 0x0000000a0a067c48 */ /* 0x000fe2000ffe0100 */
[----:B------:R-:W-:Y:S02]  /*0430*/  UIADD3 UR5, UPT, UPT, -UR11, URZ, URZ ;  /* 0x000000ff0b057290 */ /* 0x000fe4000fffe1ff */
[----:B------:R-:W-:Y:S01]  /*0440*/  VIMNMX R9, PT, PT, R9, UR11, !PT ;  /* 0x0000000b09097c48 */ /* 0x000fe2000ffe0100 */
[----:B------:R-:W-:Y:S02]  /*0450*/  UISETP.LT.AND UP0, UPT, URZ, UR4, UPT ;  /* 0x00000004ff00728c */ /* 0x000fe4000bf01270 */
[----:B------:R-:W-:Y:S02]  /*0460*/  UISETP.LT.AND UP1, UPT, URZ, UR5, UPT ;  /* 0x00000005ff00728c */ /* 0x000fe4000bf21270 */
[----:B------:R-:W-:Y:S01]  /*0470*/  USEL UR4, URZ, UR4, !UP0 ;  /* 0x00000004ff047287 */ /* 0x000fe2000c000000 */
[----:B-1----:R-:W-:Y:S01]  /*0480*/  VIADD R7, R7, UR10 ;  /* 0x0000000a07077c36 */ /* 0x002fe20008000000 */
[----:B------:R-:W-:Y:S01]  /*0490*/  USEL UR5, URZ, UR5, !UP1 ;  /* 0x00000005ff057287 */ /* 0x000fe2000c800000 */
[----:B0-----:R-:W-:Y:S01]  /*04a0*/  VIADD R2, R8, UR11 ;  /* 0x0000000b08027c36 */ /* 0x001fe20008000000 */
[----:B------:R-:W-:-:S02]  /*04b0*/  VIMNMX R8, PT, PT, RZ, UR11, !PT ;  /* 0x0000000bff087c48 */ /* 0x000fc4000ffe0100 */
[----:B------:R-:W-:Y:S02]  /*04c0*/  VIADDMNMX R6, R7, 0xffffffff, R6, PT ;  /* 0xffffffff07067846 */ /* 0x000fe40003800106 */
[----:B------:R-:W-:Y:S01]  /*04d0*/  VIADDMNMX R9, R2, 0xffffffff, R9, PT ;  /* 0xffffffff02097846 */ /* 0x000fe20003800109 */
[----:B--2---:R-:W-:Y:S01]  /*04e0*/  IMAD R4, R4, UR7, RZ ;  /* 0x0000000704047c24 */ /* 0x004fe2000f8e02ff */
[----:B------:R-:W-:Y:S01]  /*04f0*/  VIMNMX R7, PT, PT, RZ, UR10, !PT ;  /* 0x0000000aff077c48 */ /* 0x000fe2000ffe0100 */
[----:B------:R-:W0:Y:S01]  /*0500*/  LDC.64 R2, c[0x0][0x380] ;  /* 0x0000e000ff027b82 */ /* 0x000e220000000a00 */
[----:B------:R-:W-:Y:S01]  /*0510*/  IMAD R5, R5, UR6, RZ ;  /* 0x0000000605057c24 */ /* 0x000fe2000f8e02ff */
[----:B------:R-:W-:Y:S02]  /*0520*/  IADD3 R8, PT, PT, R9, UR5, -R8 ;  /* 0x0000000509087c10 */ /* 0x000fe4000fffe808 */
[----:B------:R-:W-:Y:S02]  /*0530*/  IADD3 R6, PT, PT, R6, UR4, -R7 ;  /* 0x0000000406067c10 */ /* 0x000fe4000fffe807 */
[----:B------:R-:W-:Y:S01]  /*0540*/  SHF.R.S32.HI R7, RZ, 0x1f, R4 ;  /* 0x0000001fff077819 */ /* 0x000fe20000011404 */
[----:B------:R-:W-:-:S02]  /*0550*/  IMAD R8, R8, UR12, RZ ;  /* 0x0000000c08087c24 */ /* 0x000fc4000f8e02ff */
        /* <DEDUP_REMOVED lines=9> */
[----:B---3--:R-:W-:Y:S01]  /*05f0*/  REDG.E.ADD.F32.FTZ.RN.STRONG.GPU desc[UR8][R2.64], R0 ;  /* 0x00000000020079a6 */ /* 0x008fe2000c12f308 */
[----:B------:R-:W-:Y:S05]  /*0600*/  EXIT ;  /* 0x000000000000794d */ /* 0x000fea0003800000 */
.L_x_2:
        /* <DEDUP_REMOVED lines=15> */
.L_x_9:


//--------------------- .text._Z38SpatialReplicationPadding_updateOutputIfEv15THCDeviceTensorIT_Li4Ei16DefaultPtrTraitsES3_iiii --------------------------
	.section	.text._Z38SpatialReplicationPadding_updateOutputIfEv15THCDeviceTensorIT_Li4Ei16DefaultPtrTraitsES3_iiii,"ax",@progbits
	.align	128
        .global         _Z38SpatialReplicationPadding_updateOutputIfEv15THCDeviceTensorIT_Li4Ei16DefaultPtrTraitsES3_iiii
        .type           _Z38SpatialReplicationPadding_updateOutputIfEv15THCDeviceTensorIT_Li4Ei16DefaultPtrTraitsES3_iiii,@function
        .size           _Z38SpatialReplicationPadding_updateOutputIfEv15THCDeviceTensorIT_Li4Ei16DefaultPtrTraitsES3_iiii,(.L_x_10 - _Z38SpatialReplicationPadding_updateOutputIfEv15THCDeviceTensorIT_Li4Ei16DefaultPtrTraitsES3_iiii)
        .other          _Z38SpatialReplicationPadding_updateOutputIfEv15THCDeviceTensorIT_Li4Ei16DefaultPtrTraitsES3_iiii,@"STO_CUDA_ENTRY STV_DEFAULT"
_Z38SpatialReplicationPadding_updateOutputIfEv15THCDeviceTensorIT_Li4Ei16DefaultPtrTraitsES3_iiii:
.text._Z38SpatialReplicationPadding_updateOutputIfEv15THCDeviceTensorIT_Li4Ei16DefaultPtrTraitsES3_iiii:
        /* <DEDUP_REMOVED lines=81> */
[----:B--2---:R-:W2:Y:S01]  /*0510*/  LDG.E R5, desc[UR4][R4.64] ;  /* 0x0000000404057981 */ /* 0x004ea2000c1e1900 */
        /* <DEDUP_REMOVED lines=13> */
[----:B--2---:R-:W-:Y:S01]  /*05f0*/  STG.E desc[UR4][R2.64], R5 ;  /* 0x0000000502007986 */ /* 0x004fe2000c101904 */
[----:B------:R-:W-:Y:S05]  /*0600*/  EXIT ;  /* 0x000000000000794d */ /* 0x000fea0003800000 */
.L_x_3:
        /* <DEDUP_REMOVED lines=15> */
.L_x_10:


//--------------------- .text._Z41SpatialReplicationPadding_updateGradInputIN3c104HalfEEv15THCDeviceTensorIT_Li4Ei16DefaultPtrTraitsES5_iiii --------------------------
	.section	.text._Z41SpatialReplicationPadding_updateGradInputIN3c104HalfEEv15THCDeviceTensorIT_Li4Ei16DefaultPtrTraitsES5_iiii,"ax",@progbits
	.align	128
        .global         _Z41SpatialReplicationPadding_updateGradInputIN3c104HalfEEv15THCDeviceTensorIT_Li4Ei16DefaultPtrTraitsES5_iiii
        .type           _Z41SpatialReplicationPadding_updateGradInputIN3c104HalfEEv15THCDeviceTensorIT_Li4Ei16DefaultPtrTraitsES5_iiii,@function
        .size           _Z41SpatialReplicationPadding_updateGradInputIN3c104HalfEEv15THCDeviceTensorIT_Li4Ei16DefaultPtrTraitsES5_iiii,(.L_x_11 - _Z41SpatialReplicationPadding_updateGradInputIN3c104HalfEEv15THCDeviceTensorIT_Li4Ei16DefaultPtrTraitsES5_iiii)
        .other          _Z41SpatialReplicationPadding_updateGradInputIN3c104HalfEEv15THCDeviceTensorIT_Li4Ei16DefaultPtrTraitsES5_iiii,@"STO_CUDA_ENTRY STV_DEFAULT"
_Z41SpatialReplicationPadding_updateGradInputIN3c104HalfEEv15THCDeviceTensorIT_Li4Ei16DefaultPtrTraitsES5_iiii:
.text._Z41SpatialReplicationPadding_updateGradInputIN3c104HalfEEv15THCDeviceTensorIT_Li4Ei16DefaultPtrTraitsES5_iiii:
        /* <DEDUP_REMOVED lines=10> */
[----:B------:R-:W0:Y:S01]  /*00a0*/  LDC R13, c[0x0][0x3a0] ;  /* 0x0000e800ff0d7b82 */ /* 0x000e220000000800 */
[----:B------:R-:W-:Y:S01]  /*00b0*/  ISETP.GE.AND P1, PT, R0, RZ, PT ;  /* 0x000000ff0000720c */ /* 0x000fe20003f26270 */
[----:B------:R-:W1:Y:S01]  /*00c0*/  LDCU UR8, c[0x0][0x3d8] ;  /* 0x00007b00ff0877ac */ /* 0x000e620008000800 */
[----:B------:R-:W2:Y:S01]  /*00d0*/  I2F.RP R2, R7 ;  /* 0x0000000700027306 */ /* 0x000ea20000209400 */
[----:B------:R-:W-:Y:S01]  /*00e0*/  LOP3.LUT R11, RZ, R3, RZ, 0x33, !PT ;  /* 0x00000003ff0b7212 */ /* 0x000fe200078e33ff */
[----:B------:R-:W3:Y:S03]  /*00f0*/  LDCU UR9, c[0x0][0x3d0] ;  /* 0x00007a00ff0977ac */ /* 0x000ee60008000800 */
[----:B------:R-:W-:Y:S01]  /*0100*/  S2UR UR6, SR_CTAID.Y ;  /* 0x00000000000679c3 */ /* 0x000fe20000002600 */
[----:B------:R-:W4:Y:S07]  /*0110*/  LDCU.64 UR10, c[0x0][0x390] ;  /* 0x00007200ff0a77ac */ /* 0x000f2e0008000a00 */
[----:B------:R-:W4:Y:S01]  /*0120*/  S2UR UR7, SR_CTAID.Z ;  /* 0x00000000000779c3 */ /* 0x000f220000002700 */
[----:B--2---:R-:W2:Y:S01]  /*0130*/  MUFU.RCP R2, R2 ;  /* 0x0000000200027308 */ /* 0x004ea20000001000 */
[----:B-1----:R-:W-:-:S02]  /*0140*/  UIADD3 UR4, UPT, UPT, -UR8, URZ, URZ ;  /* 0x000000ff08047290 */ /* 0x002fc4000fffe1ff */
[----:B---3--:R-:W-:Y:S02]  /*0150*/  UIADD3 UR5, UPT, UPT, -UR9, URZ, URZ ;  /* 0x000000ff09057290 */ /* 0x008fe4000fffe1ff */
[----:B0-----:R-:W-:Y:S01]  /*0160*/  VIADD R13, R13, UR9 ;  /* 0x000000090d0d7c36 */ /* 0x001fe20008000000 */
[----:B------:R-:W-:Y:S02]  /*0170*/  UISETP.LT.AND UP0, UPT, URZ, UR4, UPT ;  /* 0x00000004ff00728c */ /* 0x000fe4000bf01270 */
[----:B------:R-:W-:Y:S02]  /*0180*/  UISETP.LT.AND UP1, UPT, URZ, UR5, UPT ;  /* 0x00000005ff00728c */ /* 0x000fe4000bf21270 */
[----:B------:R-:W-:Y:S02]  /*0190*/  USEL UR4, URZ, UR4, !UP0 ;  /* 0x00000004ff047287 */ /* 0x000fe4000c000000 */
[----:B------:R-:W-:Y:S01]  /*01a0*/  USEL UR5, URZ, UR5, !UP1 ;  /* 0x00000005ff057287 */ /* 0x000fe2000c800000 */
[----:B--2---:R-:W-:-:S04]  /*01b0*/  VIADD R4, R2, 0xffffffe ;  /* 0x0ffffffe02047836 */ /* 0x004fc80000000000 */
[----:B------:R0:W1:Y:S02]  /*01c0*/  F2I.FTZ.U32.TRUNC.NTZ R5, R4 ;  /* 0x0000000400057305 */ /* 0x000064000021f000 */
[----:B0-----:R-:W-:Y:S02]  /*01d0*/  IMAD.MOV.U32 R4, RZ, RZ, RZ ;  /* 0x000000ffff047224 */ /* 0x001fe400078e00ff */
[----:B-1----:R-:W-:-:S04]  /*01e0*/  IMAD.MOV R6, RZ, RZ, -R5 ;  /* 0x000000ffff067224 */ /* 0x002fc800078e0a05 */
[----:B------:R-:W-:Y:S01]  /*01f0*/  IMAD R9, R6, R7, RZ ;  /* 0x0000000706097224 */ /* 0x000fe200078e02ff */
[----:B------:R-:W-:Y:S02]  /*0200*/  IABS R6, R0 ;  /* 0x0000000000067213 */ /* 0x000fe40000000000 */
[----:B------:R-:W-:Y:S01]  /*0210*/  LOP3.LUT R0, R0, R3, RZ, 0x3c, !PT ;  /* 0x0000000300007212 */ /* 0x000fe200078e3cff */
[----:B------:R-:W-:Y:S02]  /*0220*/  IMAD.HI.U32 R5, R5, R9, R4 ;  /* 0x0000000905057227 */ /* 0x000fe400078e0004 */
[----:B------:R-:W0:Y:S01]  /*0230*/  LDC R9, c[0x0][0x3a4] ;  /* 0x0000e900ff097b82 */ /* 0x000e220000000800 */
[----:B------:R-:W-:-:S03]  /*0240*/  ISETP.GE.AND P2, PT, R0, RZ, PT ;  /* 0x000000ff0000720c */ /* 0x000fc60003f46270 */
[----:B------:R-:W-:-:S04]  /*0250*/  IMAD.HI.U32 R5, R5, R6, RZ ;  /* 0x0000000605057227 */ /* 0x000fc800078e00ff */
[----:B------:R-:W-:-:S04]  /*0260*/  IMAD.MOV R2, RZ, RZ, -R5 ;  /* 0x000000ffff027224 */ /* 0x000fc800078e0a05 */
        /* <DEDUP_REMOVED lines=10> */
[----:B------:R-:W0:Y:S03]  /*0310*/  LDC.64 R2, c[0x0][0x3b8] ;  /* 0x0000ee00ff027b82 */ /* 0x000e260000000a00 */
[----:B------:R-:W-:Y:S02]  /*0320*/  @P0 VIADD R5, R5, 0x1 ;  /* 0x0000000105050836 */ /* 0x000fe40000000000 */
[----:B------:R-:W-:Y:S02]  /*0330*/  @!P1 IMAD.MOV R0, RZ, RZ, -R0 ;  /* 0x000000ffff009224 */ /* 0x000fe400078e0a00 */
[----:B------:R-:W-:Y:S01]  /*0340*/  IMAD.MOV.U32 R8, RZ, RZ, R5 ;  /* 0x000000ffff087224 */ /* 0x000fe200078e0005 */
[----:B------:R-:W4:Y:S02]  /*0350*/  LDC.64 R6, c[0x0][0x3b0] ;  /* 0x0000ec00ff067b82 */ /* 0x000f240000000a00 */
[----:B------:R-:W-:Y:S01]  /*0360*/  SEL R10, R11, R0, !P3 ;  /* 0x000000000b0a7207 */ /* 0x000fe20005800000 */
[----:B------:R-:W-:-:S03]  /*0370*/  @!P2 IMAD.MOV R8, RZ, RZ, -R8 ;  /* 0x000000ffff08a224 */ /* 0x000fc600078e0a08 */
[C---:B------:R-:W-:Y:S02]  /*0380*/  VIMNMX R0, PT, PT, R10.reuse, UR8, !PT ;  /* 0x000000080a007c48 */ /* 0x040fe4000ffe0100 */
[----:B------:R-:W1:Y:S01]  /*0390*/  LDC.64 R4, c[0x0][0x388] ;  /* 0x0000e200ff047b82 */ /* 0x000e620000000a00 */
[----:B------:R-:W-:Y:S02]  /*03a0*/  SEL R11, R11, R8, !P3 ;  /* 0x000000080b0b7207 */ /* 0x000fe40005800000 */
[----:B------:R-:W-:Y:S02]  /*03b0*/  VIADDMNMX R0, R9, 0xffffffff, R0, PT ;  /* 0xffffffff09007846 */ /* 0x000fe40003800100 */
[----:B------:R-:W-:Y:S02]  /*03c0*/  VIMNMX R8, PT, PT, R11, UR9, !PT ;  /* 0x000000090b087c48 */ /* 0x000fe4000ffe0100 */
[----:B------:R-:W-:Y:S01]  /*03d0*/  VIMNMX R9, PT, PT, RZ, UR8, !PT ;  /* 0x00000008ff097c48 */ /* 0x000fe2000ffe0100 */
[----:B0-----:R-:W-:Y:S01]  /*03e0*/  IMAD R3, R10, R3, RZ ;  /* 0x000000030a037224 */ /* 0x001fe200078e02ff */
[----:B------:R-:W-:Y:S01]  /*03f0*/  VIADDMNMX R8, R13, 0xffffffff, R8, PT ;  /* 0xffffffff0d087846 */ /* 0x000fe20003800108 */
[----:B------:R-:W-:Y:S01]  /*0400*/  IMAD R2, R11, R2, RZ ;  /* 0x000000020b027224 */ /* 0x000fe200078e02ff */
[----:B------:R-:W-:-:S02]  /*0410*/  VIMNMX R13, PT, PT, RZ, UR9, !PT ;  /* 0x00000009ff0d7c48 */ /* 0x000fc4000ffe0100 */
[----:B------:R-:W-:Y:S02]  /*0420*/  IADD3 R0, PT, PT, R0, UR4, -R9 ;  /* 0x0000000400007c10 */ /* 0x000fe4000fffe809 */
[----:B------:R-:W-:Y:S01]  /*0430*/  IADD3 R13, PT, PT, R8, UR5, -R13 ;  /* 0x00000005080d7c10 */ /* 0x000fe2000fffe80d */
[----:B----4-:R-:W-:Y:S01]  /*0440*/  IMAD R6, R6, UR7, RZ ;  /* 0x0000000706067c24 */ /* 0x010fe2000f8e02ff */
[----:B------:R-:W0:Y:S01]  /*0450*/  LDC.64 R8, c[0x0][0x380] ;  /* 0x0000e000ff087b82 */ /* 0x000e220000000a00 */
[----:B------:R-:W-:Y:S01]  /*0460*/  IMAD R7, R7, UR6, RZ ;  /* 0x0000000607077c24 */ /* 0x000fe2000f8e02ff */
[----:B------:R-:W2:Y:S01]  /*0470*/  LDCU.64 UR4, c[0x0][0x358] ;  /* 0x00006b00ff0477ac */ /* 0x000ea20008000a00 */
[----:B------:R-:W-:Y:S01]  /*0480*/  IMAD R0, R0, UR11, RZ ;  /* 0x0000000b00007c24 */ /* 0x000fe2000f8e02ff */
[----:B------:R-:W-:Y:S01]  /*0490*/  SHF.R.S32.HI R10, RZ, 0x1f, R6 ;  /* 0x0000001fff0a7819 */ /* 0x000fe20000011406 */
[----:B------:R-:W-:Y:S01]  /*04a0*/  IMAD R13, R13, UR10, RZ ;  /* 0x0000000a0d0d7c24 */ /* 0x000fe2000f8e02ff */
[--C-:B------:R-:W-:Y:S01]  /*04b0*/  IADD3 R15, P2, P3, R3, R6, R7.reuse ;  /* 0x00000006030f7210 */ /* 0x100fe20007b5e007 */
[----:B-1----:R-:W-:Y:S01]  /*04c0*/  IMAD R4, R4, UR7, RZ ;  /* 0x0000000704047c24 */ /* 0x002fe2000f8e02ff */
[----:B------:R-:W-:Y:S01]  /*04d0*/  SHF.R.S32.HI R7, RZ, 0x1f, R7 ;  /* 0x0000001fff077819 */ /* 0x000fe20000011407 */
[----:B------:R-:W-:Y:S01]  /*04e0*/  IMAD R5, R5, UR6, RZ ;  /* 0x0000000605057c24 */ /* 0x000fe2000f8e02ff */
[----:B------:R-:W1:Y:S01]  /*04f0*/  LDCU.64 UR6, c[0x0][0x3a8] ;  /* 0x00007500ff0677ac */ /* 0x000e620008000a00 */
[----:B------:R-:W-:-:S03]  /*0500*/  SHF.R.S32.HI R3, RZ, 0x1f, R3 ;  /* 0x0000001fff037819 */ /* 0x000fc60000011403 */
[----:B------:R-:W-:Y:S02]  /*0510*/  IADD3 R6, P0, P1, R0, R4, R5 ;  /* 0x0000000400067210 */ /* 0x000fe4000791e005 */
[----:B------:R-:W-:Y:S02]  /*0520*/  IADD3.X R11, PT, PT, R3, R10, R7, P2, P3 ;  /* 0x0000000a030b7210 */ /* 0x000fe400017e6407 */
[----:B------:R-:W-:Y:S02]  /*0530*/  IADD3 R6, P3, PT, R13, R6, RZ ;  /* 0x000000060d067210 */ /* 0x000fe40007f7e0ff */
[----:B------:R-:W-:Y:S02]  /*0540*/  SHF.R.S32.HI R4, RZ, 0x1f, R4 ;  /* 0x0000001fff047819 */ /* 0x000fe40000011404 */
[----:B------:R-:W-:Y:S01]  /*0550*/  SHF.R.S32.HI R5, RZ, 0x1f, R5 ;  /* 0x0000001fff057819 */ /* 0x000fe20000011405 */
[----:B------:R-:W-:Y:S01]  /*0560*/  IMAD.SHL.U32 R7, R6, 0x2, RZ ;  /* 0x0000000206077824 */ /* 0x000fe200078e00ff */
[----:B------:R-:W-:-:S02]  /*0570*/  SHF.R.S32.HI R0, RZ, 0x1f, R0 ;  /* 0x0000001fff007819 */ /* 0x000fc40000011400 */
[----:B------:R-:W-:Y:S02]  /*0580*/  IADD3 R3, P2, PT, R2, R15, RZ ;  /* 0x0000000f02037210 */ /* 0x000fe40007f5e0ff */
[----:B------:R-:W-:Y:S01]  /*0590*/  IADD3.X R0, PT, PT, R0, R4, R5, P0, P1 ;  /* 0x0000000400007210 */ /* 0x000fe200007e2405 */
[----:B0-----:R-:W-:Y:S01]  /*05a0*/  IMAD.IADD R5, R7, 0x1, R8 ;  /* 0x0000000107057824 */ /* 0x001fe200078e0208 */
[----:B------:R-:W-:Y:S02]  /*05b0*/  LEA.HI.X.SX32 R10, R2, R11, 0x1, P2 ;  /* 0x0000000b020a7211 */ /* 0x000fe400010f0eff */
[----:B-1----:R-:W-:Y:S02]  /*05c0*/  LEA R2, P0, R3, UR6, 0x1 ;  /* 0x0000000603027c11 */ /* 0x002fe4000f8008ff */
[----:B------:R-:W-:Y:S02]  /*05d0*/  LEA.HI.X.SX32 R13, R13, R0, 0x1, P3 ;  /* 0x000000000d0d7211 */ /* 0x000fe400018f0eff */
[----:B------:R-:W-:-:S02]  /*05e0*/  LOP3.LUT R5, R5, 0x2, RZ, 0xc0, !PT ;  /* 0x0000000205057812 */ /* 0x000fc400078ec0ff */
[----:B------:R-:W-:Y:S02]  /*05f0*/  LEA.HI.X R3, R3, UR7, R10, 0x1, P0 ;  /* 0x0000000703037c11 */ /* 0x000fe400080f0c0a */
[----:B------:R-:W-:Y:S02]  /*0600*/  SHF.L.U64.HI R0, R6, 0x1, R13 ;  /* 0x0000000106007819 */ /* 0x000fe4000001020d */
[----:B------:R-:W-:Y:S01]  /*0610*/  IADD3 R8, P0, P1, -R5, R8, R7 ;  /* 0x0000000805087210 */ /* 0x000fe2000791e107 */
[----:B--2---:R-:W2:Y:S03]  /*0620*/  LDG.E.U16 R2, desc[UR4][R2.64] ;  /* 0x0000000402027981 */ /* 0x004ea6000c1e1500 */
[----:B------:R-:W-:-:S05]  /*0630*/  IADD3.X R9, PT, PT, R9, -0x1, R0, P0, P1 ;  /* 0xffffffff09097810 */ /* 0x000fca00007e2400 */
[----:B------:R0:W5:Y:S01]  /*0640*/  LDG.E R4, desc[UR4][R8.64] ;  /* 0x0000000408047981 */ /* 0x000162000c1e1900 */
[----:B------:R-:W-:-:S04]  /*0650*/  ISETP.NE.U32.AND P0, PT, R5, RZ, PT ;  /* 0x000000ff0500720c */ /* 0x000fc80003f05070 */
[----:B------:R-:W-:Y:S01]  /*0660*/  ISETP.NE.AND.EX P0, PT, RZ, RZ, PT, P0 ;  /* 0x000000ffff00720c */ /* 0x000fe20003f05300 */
[----:B0-2---:R-:W-:-:S12]  /*0670*/  HADD2.F32 R6, -RZ, R2.H0_H0 ;  /* 0x20000002ff067230 */ /* 0x005fd80000004100 */
.L_x_4:
[----:B-----5:R-:W-:Y:S02]  /*0680*/  SHF.R.U32.HI R3, RZ, 0x10, R4 ;  /* 0x00000010ff037819 */ /* 0x020fe40000011604 */
[C---:B------:R-:W-:Y:S02]  /*0690*/  LOP3.LUT R0, R4.reuse, 0xffff, RZ, 0xc0, !PT ;  /* 0x0000ffff04007812 */ /* 0x040fe400078ec0ff */
[C---:B------:R-:W-:Y:S02]  /*06a0*/  SEL R3, R4.reuse, R3, !P0 ;  /* 0x0000000304037207 */ /* 0x040fe40004000000 */
[----:B------:R-:W-:-:S03]  /*06b0*/  LOP3.LUT R2, R4, 0xffff0000, RZ, 0xc0, !PT ;  /* 0xffff000004027812 */ /* 0x000fc600078ec0ff */
[----:B------:R-:W-:-:S05]  /*06c0*/  HADD2.F32 R3, -RZ, R3.H0_H0 ;  /* 0x20000003ff037230 */ /* 0x000fca0000004100 */
[----:B------:R-:W-:-:S06]  /*06d0*/  FADD R3, R3, R6 ;  /* 0x0000000603037221 */ /* 0x000fcc0000000000 */
[----:B------:R-:W0:Y:S02]  /*06e0*/  F2F.F16.F32 R3, R3 ;  /* 0x0000000300037304 */ /* 0x000e240000200800 */
[C---:B0-----:R-:W-:Y:S01]  /*06f0*/  IMAD R5, R3.reuse, 0x10000, R0 ;  /* 0x0001000003057824 */ /* 0x041fe200078e0200 */
[----:B------:R-:W-:-:S06]  /*0700*/  @!P0 LOP3.LUT R5, R3, R2, RZ, 0xfc, !PT ;  /* 0x0000000203058212 */ /* 0x000fcc00078efcff */
[----:B------:R-:W2:Y:S02]  /*0710*/  ATOMG.E.CAS.STRONG.GPU PT, R5, [R8], R4, R5 ;  /* 0x00000004080573a9 */ /* 0x000ea400001ee105 */
[----:B--2---:R-:W-:Y:S01]  /*0720*/  ISETP.NE.AND P1, PT, R4, R5, PT ;  /* 0x000000050400720c */ /* 0x004fe20003f25270 */
[----:B------:R-:W-:-:S12]  /*0730*/  IMAD.MOV.U32 R4, RZ, RZ, R5 ;  /* 0x000000ffff047224 */ /* 0x000fd800078e0005 */
[----:B------:R-:W-:Y:S05]  /*0740*/  @P1 BRA `(.L_x_4) ;  /* 0xfffffffc00cc1947 */ /* 0x000fea000383ffff */
[----:B------:R-:W-:Y:S05]  /*0750*/  EXIT ;  /* 0x000000000000794d */ /* 0x000fea0003800000 */
.L_x_5:
        /* <DEDUP_REMOVED lines=10> */
.L_x_11:


//--------------------- .text._Z38SpatialReplicationPadding_updateOutputIN3c104HalfEEv15THCDeviceTensorIT_Li4Ei16DefaultPtrTraitsES5_iiii --------------------------
	.section	.text._Z38SpatialReplicationPadding_updateOutputIN3c104HalfEEv15THCDeviceTensorIT_Li4Ei16DefaultPtrTraitsES5_iiii,"ax",@progbits
	.align	128
        .global         _Z38SpatialReplicationPadding_updateOutputIN3c104HalfEEv15THCDeviceTensorIT_Li4Ei16DefaultPtrTraitsES5_iiii
        .type           _Z38SpatialReplicationPadding_updateOutputIN3c104HalfEEv15THCDeviceTensorIT_Li4Ei16DefaultPtrTraitsES5_iiii,@function
        .size           _Z38SpatialReplicationPadding_updateOutputIN3c104HalfEEv15THCDeviceTensorIT_Li4Ei16DefaultPtrTraitsES5_iiii,(.L_x_12 - _Z38SpatialReplicationPadding_updateOutputIN3c104HalfEEv15THCDeviceTensorIT_Li4Ei16DefaultPtrTraitsES5_iiii)
        .other          _Z38SpatialReplicationPadding_updateOutputIN3c104HalfEEv15THCDeviceTensorIT_Li4Ei16DefaultPtrTraitsES5_iiii,@"STO_CUDA_ENTRY STV_DEFAULT"
_Z38SpatialReplicationPadding_updateOutputIN3c104HalfEEv15THCDeviceTensorIT_Li4Ei16DefaultPtrTraitsES5_iiii:
.text._Z38SpatialReplicationPadding_updateOutputIN3c104HalfEEv15THCDeviceTensorIT_Li4Ei16DefaultPtrTraitsES5_iiii:
        /* <DEDUP_REMOVED lines=81> */
[----:B--2---:R-:W2:Y:S01]  /*0510*/  LDG.E.U16 R5, desc[UR4][R4.64] ;  /* 0x0000000404057981 */ /* 0x004ea2000c1e1500 */
        /* <DEDUP_REMOVED lines=13> */
[----:B--2---:R-:W-:Y:S01]  /*05f0*/  STG.E.U16 desc[UR4][R2.64], R5 ;  /* 0x0000000502007986 */ /* 0x004fe2000c101504 */
[----:B------:R-:W-:Y:S05]  /*0600*/  EXIT ;  /* 0x000000000000794d */ /* 0x000fea0003800000 */
.L_x_6:
        /* <DEDUP_REMOVED lines=15> */
.L_x_12:


//--------------------- .nv.global.init           --------------------------
	.section	.nv.global.init,"aw",@progbits
.nv.global.init:
	.type		__T23,@object
	.size		__T23,(__T24 - __T23)
__T23:
        /*0000*/ 	.byte	0x54, 0x20, 0x70, 0x6f, 0x77, 0x69, 0x28, 0x54, 0x2c, 0x20, 0x54, 0x29, 0x20, 0x5b, 0x77, 0x69
        /*0010*/ 	.byte	0x74, 0x68, 0x20, 0x54, 0x20, 0x3d, 0x20, 0x69, 0x6e, 0x74, 0x5d, 0x00
	.type		__T24,@object
	.size		__T24,(__T22 - __T24)
__T24:
        /*001c*/ 	.byte	0x54, 0x20, 0x70, 0x6f, 0x77, 0x69, 0x28, 0x54, 0x2c, 0x20, 0x54, 0x29, 0x20, 0x5b, 0x77, 0x69
        /*002c*/ 	.byte	0x74, 0x68, 0x20, 0x54, 0x20, 0x3d, 0x20, 0x6c, 0x6f, 0x6e, 0x67, 0x5d, 0x00
	.type		__T22,@object
	.size		__T22,(__T21 - __T22)
__T22:
        /*0039*/ 	.byte	0x54, 0x20, 0x70, 0x6f, 0x77, 0x69, 0x28, 0x54, 0x2c, 0x20, 0x54, 0x29, 0x20, 0x5b, 0x77, 0x69
        /*0049*/ 	.byte	0x74, 0x68, 0x20, 0x54, 0x20, 0x3d, 0x20, 0x73, 0x68, 0x6f, 0x72, 0x74, 0x5d, 0x00
	.type		__T21,@object
	.size		__T21,(__T20 - __T21)
__T21:
        /*0057*/ 	.byte	0x54, 0x20, 0x70, 0x6f, 0x77, 0x69, 0x28, 0x54, 0x2c, 0x20, 0x54, 0x29, 0x20, 0x5b, 0x77, 0x69
        /*0067*/ 	.byte	0x74, 0x68, 0x20, 0x54, 0x20, 0x3d, 0x20, 0x73, 0x69, 0x67, 0x6e, 0x65, 0x64, 0x20, 0x63, 0x68
        /*0077*/ 	.byte	0x61, 0x72, 0x5d, 0x00
	.type		__T20,@object
	.size		__T20,(.L_8 - __T20)
__T20:
        /*007b*/ 	.byte	0x54, 0x20, 0x70, 0x6f, 0x77, 0x69, 0x28, 0x54, 0x2c, 0x20, 0x54, 0x29, 0x20, 0x5b, 0x77, 0x69
        /*008b*/ 	.byte	0x74, 0x68, 0x20, 0x54, 0x20, 0x3d, 0x20, 0x75, 0x6e, 0x73, 0x69, 0x67, 0x6e, 0x65, 0x64, 0x20
        /*009b*/ 	.byte	0x63, 0x68, 0x61, 0x72, 0x5d, 0x00
.L_8:


//--------------------- .nv.shared.reserved.0     --------------------------
	.section	.nv.shared.reserved.0,"aw",@nobits
	.weak		__nv_reservedSMEM_offset_0_alias
	.size		__nv_reservedSMEM_offset_0_alias, 0, 64
	.other		__nv_reservedSMEM_offset_0_alias,@"STO_CUDA_RESERVED_SHARED STV_DEFAULT"
__nv_reservedSMEM_offset_0_alias:
	.zero		0
	.zero		64


//--------------------- .nv.global                --------------------------
	.section	.nv.global,"aw",@nobits
	.align	8
.nv.global:
	.type		_ZTVN10__cxxabiv120__si_class_type_infoE,@object
	.size		_ZTVN10__cxxabiv120__si_class_type_infoE,(_ZTTNSt7__cxx1119basic_ostringstreamIcSt11char_traitsIcESaIcEEE - _ZTVN10__cxxabiv120__si_class_type_infoE)
_ZTVN10__cxxabiv120__si_class_type_infoE:
	.zero		8
	.type		_ZTTNSt7__cxx1119basic_ostringstreamIcSt11char_traitsIcESaIcEEE,@object
	.size		_ZTTNSt7__cxx1119basic_ostringstreamIcSt11char_traitsIcESaIcEEE,(_ZTTSo - _ZTTNSt7__cxx1119basic_ostringstreamIcSt11char_traitsIcESaIcEEE)
_ZTTNSt7__cxx1119basic_ostringstreamIcSt11char_traitsIcESaIcEEE:
	.zero		8
	.type		_ZTTSo,@object
	.size		_ZTTSo,(_ZTVN10__cxxabiv117__class_type_infoE - _ZTTSo)
_ZTTSo:
	.zero		8
	.type		_ZTVN10__cxxabiv117__class_type_infoE,@object
	.size		_ZTVN10__cxxabiv117__class_type_infoE,(_ZTVSt9basic_iosIcSt11char_traitsIcEE - _ZTVN10__cxxabiv117__class_type_infoE)
_ZTVN10__cxxabiv117__class_type_infoE:
	.zero		8
	.type		_ZTVSt9basic_iosIcSt11char_traitsIcEE,@object
	.size		_ZTVSt9basic_iosIcSt11char_traitsIcEE,(_ZTVN3c105ErrorE - _ZTVSt9basic_iosIcSt11char_traitsIcEE)
_ZTVSt9basic_iosIcSt11char_traitsIcEE:
	.zero		32
	.type		_ZTVN3c105ErrorE,@object
	.size		_ZTVN3c105ErrorE,(_ZTVSt15basic_streambufIcSt11char_traitsIcEE - _ZTVN3c105ErrorE)
_ZTVN3c105ErrorE:
	.zero		40
	.type		_ZTVSt15basic_streambufIcSt11char_traitsIcEE,@object
	.size		_ZTVSt15basic_streambufIcSt11char_traitsIcEE,(_ZTVNSt7__cxx1115basic_stringbufIcSt11char_traitsIcESaIcEEE - _ZTVSt15basic_streambufIcSt11char_traitsIcEE)
_ZTVSt15basic_streambufIcSt11char_traitsIcEE:
	.zero		128
	.type		_ZTVNSt7__cxx1115basic_stringbufIcSt11char_traitsIcESaIcEEE,@object
	.size		_ZTVNSt7__cxx1115basic_stringbufIcSt11char_traitsIcESaIcEEE,(.L_3 - _ZTVNSt7__cxx1115basic_stringbufIcSt11char_traitsIcESaIcEEE)
_ZTVNSt7__cxx1115basic_stringbufIcSt11char_traitsIcESaIcEEE:
	.zero		128
.L_3:


//--------------------- .nv.constant0._Z41SpatialReplicationPadding_updateGradInputIdEv15THCDeviceTensorIT_Li4Ei16DefaultPtrTraitsES3_iiii --------------------------
	.section	.nv.constant0._Z41SpatialReplicationPadding_updateGradInputIdEv15THCDeviceTensorIT_Li4Ei16DefaultPtrTraitsES3_iiii,"a",@progbits
	.sectionflags	@""
	.align	4
.nv.constant0._Z41SpatialReplicationPadding_updateGradInputIdEv15THCDeviceTensorIT_Li4Ei16DefaultPtrTraitsES3_iiii:
	.zero		992


//--------------------- .nv.constant0._Z38SpatialReplicationPadding_updateOutputIdEv15THCDeviceTensorIT_Li4Ei16DefaultPtrTraitsES3_iiii --------------------------
	.section	.nv.constant0._Z38SpatialReplicationPadding_updateOutputIdEv15THCDeviceTensorIT_Li4Ei16DefaultPtrTraitsES3_iiii,"a",@progbits
	.sectionflags	@""
	.align	4
.nv.constant0._Z38SpatialReplicationPadding_updateOutputIdEv15THCDeviceTensorIT_Li4Ei16DefaultPtrTraitsES3_iiii:
	.zero		992


//--------------------- .nv.constant0._Z41SpatialReplicationPadding_updateGradInputIfEv15THCDeviceTensorIT_Li4Ei16DefaultPtrTraitsES3_iiii --------------------------
	.section	.nv.constant0._Z41SpatialReplicationPadding_updateGradInputIfEv15THCDeviceTensorIT_Li4Ei16DefaultPtrTraitsES3_iiii,"a",@progbits
	.sectionflags	@""
	.align	4
.nv.constant0._Z41SpatialReplicationPadding_updateGradInputIfEv15THCDeviceTensorIT_Li4Ei16DefaultPtrTraitsES3_iiii:
	.zero		992


//--------------------- .nv.constant0._Z38SpatialReplicationPadding_updateOutputIfEv15THCDeviceTensorIT_Li4Ei16DefaultPtrTraitsES3_iiii --------------------------
	.section	.nv.constant0._Z38SpatialReplicationPadding_updateOutputIfEv15THCDeviceTensorIT_Li4Ei16DefaultPtrTraitsES3_iiii,"a",@progbits
	.sectionflags	@""
	.align	4
.nv.constant0._Z38SpatialReplicationPadding_updateOutputIfEv15THCDeviceTensorIT_Li4Ei16DefaultPtrTraitsES3_iiii:
	.zero		992


//--------------------- .nv.constant0._Z41SpatialReplicationPadding_updateGradInputIN3c104HalfEEv15THCDeviceTensorIT_Li4Ei16DefaultPtrTraitsES5_iiii --------------------------
	.section	.nv.constant0._Z41SpatialReplicationPadding_updateGradInputIN3c104HalfEEv15THCDeviceTensorIT_Li4Ei16DefaultPtrTraitsES5_iiii,"a",@progbits
	.sectionflags	@""
	.align	4
.nv.constant0._Z41SpatialReplicationPadding_updateGradInputIN3c104HalfEEv15THCDeviceTensorIT_Li4Ei16DefaultPtrTraitsES5_iiii:
	.zero		992


//--------------------- .nv.constant0._Z38SpatialReplicationPadding_updateOutputIN3c104HalfEEv15THCDeviceTensorIT_Li4Ei16DefaultPtrTraitsES5_iiii --------------------------
	.section	.nv.constant0._Z38SpatialReplicationPadding_updateOutputIN3c104HalfEEv15THCDeviceTensorIT_Li4Ei16DefaultPtrTraitsES5_iiii,"a",@progbits
	.sectionflags	@""
	.align	4
.nv.constant0._Z38SpatialReplicationPadding_updateOutputIN3c104HalfEEv15THCDeviceTensorIT_Li4Ei16DefaultPtrTraitsES5_iiii:
	.zero		992


//--------------------- SYMBOLS --------------------------

	.type		.nv.reservedSmem.offset0,@object
	.size		.nv.reservedSmem.offset0,0x4
